// auto-generated by cutlass_sweep.gemm — config: {"arch": "sm_90", "cluster_m": 1, "cluster_n": 1, "cublas_kernel_name": "sm90_xmma_gemm_f16f16_f16f32_f32_tt_n_tilesize64x256x32_warpgroupsize1x1x1_aux_bool_drelu_execute_segment_k_off_kernel__5x_cublas", "dtype": "fp16", "dtype_b": "fp16", "dtype_c_cpp": "cutlass::half_t", "layout": "tt", "stages": 0, "tile_k": 32, "tile_m": 64, "tile_n": 256}
#include "cutlass/cutlass.h"
#include "cutlass/gemm/collective/collective_builder.hpp"
#include "cutlass/gemm/device/gemm_universal_adapter.h"
#include "cutlass/gemm/kernel/gemm_universal.hpp"
#include "cutlass/epilogue/collective/collective_builder.hpp"

using ElemA = cutlass::half_t;
using ElemB = cutlass::half_t;
using ElemCD = cutlass::half_t;
using Acc  = float;
using TileShape    = cute::Shape<cute::_64, cute::_256, cute::_32>;
using ClusterShape = cute::Shape<cute::_1, cute::_1, cute::_1>;

using CollectiveEpilogue = typename cutlass::epilogue::collective::CollectiveBuilder<
    cutlass::arch::Sm90, cutlass::arch::OpClassTensorOp,
    TileShape, ClusterShape,
    cutlass::epilogue::collective::EpilogueTileAuto,
    Acc, Acc,
    ElemCD, cutlass::layout::RowMajor, 128 / cutlass::sizeof_bits<ElemCD>::value,
    ElemCD, cutlass::layout::RowMajor, 128 / cutlass::sizeof_bits<ElemCD>::value,
    cutlass::epilogue::collective::EpilogueScheduleAuto
  >::CollectiveOp;

using CollectiveMainloop = typename cutlass::gemm::collective::CollectiveBuilder<
    cutlass::arch::Sm90, cutlass::arch::OpClassTensorOp,
    ElemA, cutlass::layout::ColumnMajor, 128 / cutlass::sizeof_bits<ElemA>::value,
    ElemB, cutlass::layout::ColumnMajor, 128 / cutlass::sizeof_bits<ElemB>::value,
    Acc,
    TileShape, ClusterShape,
    cutlass::gemm::collective::StageCountAutoCarveout<static_cast<int>(sizeof(typename CollectiveEpilogue::SharedStorage))>,
    cutlass::gemm::collective::KernelScheduleAuto
  >::CollectiveOp;

using GemmKernel = cutlass::gemm::kernel::GemmUniversal<
    cute::Shape<int,int,int,int>,
    CollectiveMainloop,
    CollectiveEpilogue
>;
using Gemm = cutlass::gemm::device::GemmUniversalAdapter<GemmKernel>;

// Force the device kernel symbol into the cubin without needing a host main.
auto* _anchor = &cutlass::device_kernel<GemmKernel>;


// ===== COMPILED SASS (sm_90a) =====

	.target	sm_90a

	.elftype	@"ET_EXEC"


//--------------------- .note.nv.tkinfo           --------------------------
	.section	.note.nv.tkinfo,"",@"SHT_NOTE"
	.sectionflags	@"SHF_NOTE_NV_TKINFO"
	.tkinfo
        /*0018*/ 	.word	0x00000002
        /*0030*/ 	.string	""
        /*0030*/ 	.string	"ptxas"
        /*0030*/ 	.string	"Cuda compilation tools, release 13.0, V13.0.88"
        /*0030*/ 	.string	"Build cuda_13.0.r13.0/compiler.36424714_0"
        /*0030*/ 	.string	"-arch sm_90a -m 64 "



//--------------------- .note.nv.cuinfo           --------------------------
	.section	.note.nv.cuinfo,"",@"SHT_NOTE"
	.sectionflags	@"SHF_NOTE_NV_CUINFO"
        /*0018*/ 	.short	0x0002
        /*001a*/ 	.short	0x005a
        /*001c*/ 	.short	0x0082
	.zero		2


//--------------------- .nv.info                  --------------------------
	.section	.nv.info,"",@"SHT_CUDA_INFO"
	.align	4


	//----- nvinfo : EIATTR_REGCOUNT
	.align		4
        /*0000*/ 	.byte	0x04, 0x2f
        /*0002*/ 	.short	(.L_15 - .L_14)
	.align		4
.L_14:
        /*0004*/ 	.word	index@(_ZN7cutlass13device_kernelINS_4gemm6kernel13GemmUniversalIN4cute5tupleIJiiiiEEENS1_10collective13CollectiveMmaINS1_34MainloopSm90TmaGmmaWarpSpecializedILi11ENS5_IJNS4_1CILi1EEESB_SB_EEENS1_32KernelTmaWarpSpecializedPingpongEEENS5_IJNSA_ILi64EEENSA_ILi256EEENSA_ILi32EEEEEENS_6half_tENS5_IJSB_llEEESJ_NS5_IJlSB_lEEENS4_8TiledMMAINS4_8MMA_AtomIJNS4_4SM904GMMA26MMA_64x256x16_F32F16F16_SSILNSP_5MajorE1ELSR_0ELNSP_7ScaleInE1ELSS_1EEEEEENS4_6LayoutISC_NS5_IJNSA_ILi0EEESW_SW_EEEEENS5_IJNS4_10UnderscoreESZ_SZ_EEEEENS4_13SM90_TMA_LOADENS4_14ComposedLayoutINS4_7SwizzleILi3ELi4ELi3EEENS4_18smem_ptr_flag_bitsILi16EEENSV_INS5_IJSF_NSA_ILi8EEEEEENS5_IJSB_SF_EEEEEEEvNS4_8identityES12_NS13_INS14_ILi2ELi4ELi3EEES17_NSV_INS5_IJS18_SH_EEENS5_IJSH_SB_EEEEEEEvS1D_EENS_8epilogue10collective6detail29Sm90TmaWarpSpecializedAdapterINS1L_15DefaultEpilogueISJ_SL_SL_NS1K_6thread17LinearCombinationISJ_Li1EffLNS1P_9ScaleType4KindE0ELNS_15FloatRoundStyleE2ESJ_EENS1_15EpilogueDefaultEEEEEvvEEEEvNT_6ParamsE)
        /*0008*/ 	.word	0x000000a8


	//----- nvinfo : EIATTR_FRAME_SIZE
	.align		4
.L_15:
        /*000c*/ 	.byte	0x04, 0x11
        /*000e*/ 	.short	(.L_17 - .L_16)
	.align		4
.L_16:
        /*0010*/ 	.word	index@(_ZN7cutlass13device_kernelINS_4gemm6kernel13GemmUniversalIN4cute5tupleIJiiiiEEENS1_10collective13CollectiveMmaINS1_34MainloopSm90TmaGmmaWarpSpecializedILi11ENS5_IJNS4_1CILi1EEESB_SB_EEENS1_32KernelTmaWarpSpecializedPingpongEEENS5_IJNSA_ILi64EEENSA_ILi256EEENSA_ILi32EEEEEENS_6half_tENS5_IJSB_llEEESJ_NS5_IJlSB_lEEENS4_8TiledMMAINS4_8MMA_AtomIJNS4_4SM904GMMA26MMA_64x256x16_F32F16F16_SSILNSP_5MajorE1ELSR_0ELNSP_7ScaleInE1ELSS_1EEEEEENS4_6LayoutISC_NS5_IJNSA_ILi0EEESW_SW_EEEEENS5_IJNS4_10UnderscoreESZ_SZ_EEEEENS4_13SM90_TMA_LOADENS4_14ComposedLayoutINS4_7SwizzleILi3ELi4ELi3EEENS4_18smem_ptr_flag_bitsILi16EEENSV_INS5_IJSF_NSA_ILi8EEEEEENS5_IJSB_SF_EEEEEEEvNS4_8identityES12_NS13_INS14_ILi2ELi4ELi3EEES17_NSV_INS5_IJS18_SH_EEENS5_IJSH_SB_EEEEEEEvS1D_EENS_8epilogue10collective6detail29Sm90TmaWarpSpecializedAdapterINS1L_15DefaultEpilogueISJ_SL_SL_NS1K_6thread17LinearCombinationISJ_Li1EffLNS1P_9ScaleType4KindE0ELNS_15FloatRoundStyleE2ESJ_EENS1_15EpilogueDefaultEEEEEvvEEEEvNT_6ParamsE)
        /*0014*/ 	.word	0x00000008


	//----- nvinfo : EIATTR_MIN_STACK_SIZE
	.align		4
.L_17:
        /*0018*/ 	.byte	0x04, 0x12
        /*001a*/ 	.short	(.L_19 - .L_18)
	.align		4
.L_18:
        /*001c*/ 	.word	index@(_ZN7cutlass13device_kernelINS_4gemm6kernel13GemmUniversalIN4cute5tupleIJiiiiEEENS1_10collective13CollectiveMmaINS1_34MainloopSm90TmaGmmaWarpSpecializedILi11ENS5_IJNS4_1CILi1EEESB_SB_EEENS1_32KernelTmaWarpSpecializedPingpongEEENS5_IJNSA_ILi64EEENSA_ILi256EEENSA_ILi32EEEEEENS_6half_tENS5_IJSB_llEEESJ_NS5_IJlSB_lEEENS4_8TiledMMAINS4_8MMA_AtomIJNS4_4SM904GMMA26MMA_64x256x16_F32F16F16_SSILNSP_5MajorE1ELSR_0ELNSP_7ScaleInE1ELSS_1EEEEEENS4_6LayoutISC_NS5_IJNSA_ILi0EEESW_SW_EEEEENS5_IJNS4_10UnderscoreESZ_SZ_EEEEENS4_13SM90_TMA_LOADENS4_14ComposedLayoutINS4_7SwizzleILi3ELi4ELi3EEENS4_18smem_ptr_flag_bitsILi16EEENSV_INS5_IJSF_NSA_ILi8EEEEEENS5_IJSB_SF_EEEEEEEvNS4_8identityES12_NS13_INS14_ILi2ELi4ELi3EEES17_NSV_INS5_IJS18_SH_EEENS5_IJSH_SB_EEEEEEEvS1D_EENS_8epilogue10collective6detail29Sm90TmaWarpSpecializedAdapterINS1L_15DefaultEpilogueISJ_SL_SL_NS1K_6thread17LinearCombinationISJ_Li1EffLNS1P_9ScaleType4KindE0ELNS_15FloatRoundStyleE2ESJ_EENS1_15EpilogueDefaultEEEEEvvEEEEvNT_6ParamsE)
        /*0020*/ 	.word	0x00000008
.L_19:


//--------------------- .nv.compat                --------------------------
	.section	.nv.compat,"",@"SHT_CUDA_COMPAT_INFO"
	.align	4
        /*0000*/ 	.byte	0x02, 0x09, 0x01, 0x00, 0x02, 0x02, 0x04, 0x00, 0x02, 0x05, 0x05, 0x00, 0x03, 0x07, 0x01, 0x01
        /*0010*/ 	.byte	0x02, 0x03, 0x01, 0x00, 0x02, 0x06, 0x01, 0x00, 0x04, 0x0b, 0x08, 0x00, 0x00, 0x00, 0x00, 0x00
        /*0020*/ 	.byte	0x00, 0x00, 0x00, 0x00


//--------------------- .nv.info._ZN7cutlass13device_kernelINS_4gemm6kernel13GemmUniversalIN4cute5tupleIJiiiiEEENS1_10collective13CollectiveMmaINS1_34MainloopSm90TmaGmmaWarpSpecializedILi11ENS5_IJNS4_1CILi1EEESB_SB_EEENS1_32KernelTmaWarpSpecializedPingpongEEENS5_IJNSA_ILi64EEENSA_ILi256EEENSA_ILi32EEEEEENS_6half_tENS5_IJSB_llEEESJ_NS5_IJlSB_lEEENS4_8TiledMMAINS4_8MMA_AtomIJNS4_4SM904GMMA26MMA_64x256x16_F32F16F16_SSILNSP_5MajorE1ELSR_0ELNSP_7ScaleInE1ELSS_1EEEEEENS4_6LayoutISC_NS5_IJNSA_ILi0EEESW_SW_EEEEENS5_IJNS4_10UnderscoreESZ_SZ_EEEEENS4_13SM90_TMA_LOADENS4_14ComposedLayoutINS4_7SwizzleILi3ELi4ELi3EEENS4_18smem_ptr_flag_bitsILi16EEENSV_INS5_IJSF_NSA_ILi8EEEEEENS5_IJSB_SF_EEEEEEEvNS4_8identityES12_NS13_INS14_ILi2ELi4ELi3EEES17_NSV_INS5_IJS18_SH_EEENS5_IJSH_SB_EEEEEEEvS1D_EENS_8epilogue10collective6detail29Sm90TmaWarpSpecializedAdapterINS1L_15DefaultEpilogueISJ_SL_SL_NS1K_6thread17LinearCombinationISJ_Li1EffLNS1P_9ScaleType4KindE0ELNS_15FloatRoundStyleE2ESJ_EENS1_15EpilogueDefaultEEEEEvvEEEEvNT_6ParamsE --------------------------
	.section	.nv.info._ZN7cutlass13device_kernelINS_4gemm6kernel13GemmUniversalIN4cute5tupleIJiiiiEEENS1_10collective13CollectiveMmaINS1_34MainloopSm90TmaGmmaWarpSpecializedILi11ENS5_IJNS4_1CILi1EEESB_SB_EEENS1_32KernelTmaWarpSpecializedPingpongEEENS5_IJNSA_ILi64EEENSA_ILi256EEENSA_ILi32EEEEEENS_6half_tENS5_IJSB_llEEESJ_NS5_IJlSB_lEEENS4_8TiledMMAINS4_8MMA_AtomIJNS4_4SM904GMMA26MMA_64x256x16_F32F16F16_SSILNSP_5MajorE1ELSR_0ELNSP_7ScaleInE1ELSS_1EEEEEENS4_6LayoutISC_NS5_IJNSA_ILi0EEESW_SW_EEEEENS5_IJNS4_10UnderscoreESZ_SZ_EEEEENS4_13SM90_TMA_LOADENS4_14ComposedLayoutINS4_7SwizzleILi3ELi4ELi3EEENS4_18smem_ptr_flag_bitsILi16EEENSV_INS5_IJSF_NSA_ILi8EEEEEENS5_IJSB_SF_EEEEEEEvNS4_8identityES12_NS13_INS14_ILi2ELi4ELi3EEES17_NSV_INS5_IJS18_SH_EEENS5_IJSH_SB_EEEEEEEvS1D_EENS_8epilogue10collective6detail29Sm90TmaWarpSpecializedAdapterINS1L_15DefaultEpilogueISJ_SL_SL_NS1K_6thread17LinearCombinationISJ_Li1EffLNS1P_9ScaleType4KindE0ELNS_15FloatRoundStyleE2ESJ_EENS1_15EpilogueDefaultEEEEEvvEEEEvNT_6ParamsE,"",@"SHT_CUDA_INFO"
	.sectionflags	@""
	.align	4


	//----- nvinfo : EIATTR_CUDA_API_VERSION
	.align		4
        /*0000*/ 	.byte	0x04, 0x37
        /*0002*/ 	.short	(.L_21 - .L_20)
.L_20:
        /*0004*/ 	.word	0x00000082


	//----- nvinfo : EIATTR_KPARAM_INFO
	.align		4
.L_21:
        /*0008*/ 	.byte	0x04, 0x17
        /*000a*/ 	.short	(.L_23 - .L_22)
.L_22:
        /*000c*/ 	.word	0x00000000
        /*0010*/ 	.short	0x0000
        /*0012*/ 	.short	0x0070
        /*0014*/ 	.byte	0x00, 0xf0, 0x01, 0x10


	//----- nvinfo : EIATTR_SPARSE_MMA_MASK
	.align		4
.L_23:
        /*0018*/ 	.byte	0x03, 0x50
        /*001a*/ 	.short	0x0000


	//----- nvinfo : EIATTR_MAXREG_COUNT
	.align		4
        /*001c*/ 	.byte	0x03, 0x1b
        /*001e*/ 	.short	0x00a8


	//----- nvinfo : EIATTR_NUM_BARRIERS
	.align		4
        /*0020*/ 	.byte	0x02, 0x4c
        /*0022*/ 	.byte	0x01
	.zero		1


	//----- nvinfo : EIATTR_EXTERNS
	.align		4
        /*0024*/ 	.byte	0x04, 0x0f
        /*0026*/ 	.short	(.L_25 - .L_24)


	//   ....[0]....
	.align		4
.L_24:
        /*0028*/ 	.word	index@(__assertfail)


	//----- nvinfo : EIATTR_ANNOTATIONS
	.align		4
.L_25:
        /*002c*/ 	.byte	0x04, 0x55
        /*002e*/ 	.short	(.L_27 - .L_26)


	//   ....[0]....
.L_26:
        /*0030*/ 	.word	0x00000001
        /*0034*/ 	.byte	0xe0, 0x0b, 0x00, 0x00, 0x01, 0x00, 0x00, 0x00, 0x80, 0x9b, 0x00, 0x00, 0x01, 0x00, 0x00, 0x00
        /*0044*/ 	.byte	0x90, 0xa7, 0x00, 0x00


	//----- nvinfo : EIATTR_MERCURY_ISA_VERSION
	.align		4
.L_27:
        /*0048*/ 	.byte	0x03, 0x5f
        /*004a*/ 	.short	0x0101


	//----- nvinfo : EIATTR_INT_WARP_WIDE_INSTR_OFFSETS
	.align		4
        /*004c*/ 	.byte	0x04, 0x31
        /*004e*/ 	.short	(.L_29 - .L_28)


	//   ....[0]....
.L_28:
        /*0050*/ 	.word	0x000004f0


	//   ....[1]....
        /*0054*/ 	.word	0x00000510


	//   ....[2]....
        /*0058*/ 	.word	0x00000590


	//   ....[3]....
        /*005c*/ 	.word	0x000005a0


	//   ....[4]....
        /*0060*/ 	.word	0x000005b0


	//   ....[5]....
        /*0064*/ 	.word	0x000005d0


	//   ....[6]....
        /*0068*/ 	.word	0x00000660


	//   ....[7]....
        /*006c*/ 	.word	0x00000680


	//----- nvinfo : EIATTR_COOP_GROUP_MASK_REGIDS
	.align		4
.L_29:
        /*0070*/ 	.byte	0x04, 0x29
        /*0072*/ 	.short	(.L_31 - .L_30)


	//   ....[0]....
.L_30:
        /*0074*/ 	.word	0xffffffff


	//   ....[1]....
        /*0078*/ 	.word	0xffffffff


	//   ....[2]....
        /*007c*/ 	.word	0xffffffff


	//   ....[3]....
        /*0080*/ 	.word	0xffffffff


	//   ....[4]....
        /*0084*/ 	.word	0xffffffff


	//   ....[5]....
        /*0088*/ 	.word	0xffffffff


	//----- nvinfo : EIATTR_COOP_GROUP_INSTR_OFFSETS
	.align		4
.L_31:
        /*008c*/ 	.byte	0x04, 0x28
        /*008e*/ 	.short	(.L_33 - .L_32)


	//   ....[0]....
.L_32:
        /*0090*/ 	.word	0x00000070


	//   ....[1]....
        /*0094*/ 	.word	0x00000080


	//   ....[2]....
        /*0098*/ 	.word	0x00000140


	//   ....[3]....
        /*009c*/ 	.word	0x000003e0


	//   ....[4]....
        /*00a0*/ 	.word	0x00000420


	//   ....[5]....
        /*00a4*/ 	.word	0x00000470


	//----- nvinfo : EIATTR_REG_RECONFIG
	.align		4
.L_33:
        /*00a8*/ 	.byte	0x01, 0x54
	.zero		2


	//----- nvinfo : EIATTR_SYSCALL_OFFSETS
	.align		4
        /*00ac*/ 	.byte	0x04, 0x46
        /*00ae*/ 	.short	(.L_35 - .L_34)


	//   ....[0]....
.L_34:
        /*00b0*/ 	.word	0x00001690


	//----- nvinfo : EIATTR_MBARRIER_INSTR_OFFSETS
	.align		4
.L_35:
        /*00b4*/ 	.byte	0x04, 0x39
        /*00b6*/ 	.short	(.L_37 - .L_36)


	//   ....[0]....
.L_36:
        /*00b8*/ 	.word	0x00000260
        /*00bc*/ 	.word	0x000000ff
        /*00c0*/ 	.word	0x00000000
        /*00c4*/ 	.short	0x0100
        /*00c6*/ 	.byte	0x08
	.zero		1


	//   ....[1]....
        /*00c8*/ 	.word	0x00000270
        /*00cc*/ 	.word	0x000000ff
        /*00d0*/ 	.word	0x00000058
        /*00d4*/ 	.short	0x0100
        /*00d6*/ 	.byte	0x08
	.zero		1


	//   ....[2]....
        /*00d8*/ 	.word	0x00000280
        /*00dc*/ 	.word	0x000000ff
        /*00e0*/ 	.word	0x00000008
        /*00e4*/ 	.short	0x0100
        /*00e6*/ 	.byte	0x08
	.zero		1


	//   ....[3]....
        /*00e8*/ 	.word	0x00000290
        /*00ec*/ 	.word	0x000000ff
        /*00f0*/ 	.word	0x00000060
        /*00f4*/ 	.short	0x0100
        /*00f6*/ 	.byte	0x08
	.zero		1


	//   ....[4]....
        /*00f8*/ 	.word	0x000002a0
        /*00fc*/ 	.word	0x000000ff
        /*0100*/ 	.word	0x00000010
        /*0104*/ 	.short	0x0100
        /*0106*/ 	.byte	0x08
	.zero		1


	//   ....[5]....
        /*0108*/ 	.word	0x000002b0
        /*010c*/ 	.word	0x000000ff
        /*0110*/ 	.word	0x00000068
        /*0114*/ 	.short	0x0100
        /*0116*/ 	.byte	0x08
	.zero		1


	//   ....[6]....
        /*0118*/ 	.word	0x000002c0
        /*011c*/ 	.word	0x000000ff
        /*0120*/ 	.word	0x00000018
        /*0124*/ 	.short	0x0100
        /*0126*/ 	.byte	0x08
	.zero		1


	//   ....[7]....
        /*0128*/ 	.word	0x000002d0
        /*012c*/ 	.word	0x000000ff
        /*0130*/ 	.word	0x00000070
        /*0134*/ 	.short	0x0100
        /*0136*/ 	.byte	0x08
	.zero		1


	//   ....[8]....
        /*0138*/ 	.word	0x000002e0
        /*013c*/ 	.word	0x000000ff
        /*0140*/ 	.word	0x00000020
        /*0144*/ 	.short	0x0100
        /*0146*/ 	.byte	0x08
	.zero		1


	//   ....[9]....
        /*0148*/ 	.word	0x000002f0
        /*014c*/ 	.word	0x000000ff
        /*0150*/ 	.word	0x00000078
        /*0154*/ 	.short	0x0100
        /*0156*/ 	.byte	0x08
	.zero		1


	//   ....[10]....
        /*0158*/ 	.word	0x00000300
        /*015c*/ 	.word	0x000000ff
        /*0160*/ 	.word	0x00000028
        /*0164*/ 	.short	0x0100
        /*0166*/ 	.byte	0x08
	.zero		1


	//   ....[11]....
        /*0168*/ 	.word	0x00000310
        /*016c*/ 	.word	0x000000ff
        /*0170*/ 	.word	0x00000080
        /*0174*/ 	.short	0x0100
        /*0176*/ 	.byte	0x08
	.zero		1


	//   ....[12]....
        /*0178*/ 	.word	0x00000320
        /*017c*/ 	.word	0x000000ff
        /*0180*/ 	.word	0x00000030
        /*0184*/ 	.short	0x0100
        /*0186*/ 	.byte	0x08
	.zero		1


	//   ....[13]....
        /*0188*/ 	.word	0x00000330
        /*018c*/ 	.word	0x000000ff
        /*0190*/ 	.word	0x00000088
        /*0194*/ 	.short	0x0100
        /*0196*/ 	.byte	0x08
	.zero		1


	//   ....[14]....
        /*0198*/ 	.word	0x00000340
        /*019c*/ 	.word	0x000000ff
        /*01a0*/ 	.word	0x00000038
        /*01a4*/ 	.short	0x0100
        /*01a6*/ 	.byte	0x08
	.zero		1


	//   ....[15]....
        /*01a8*/ 	.word	0x00000350
        /*01ac*/ 	.word	0x000000ff
        /*01b0*/ 	.word	0x00000090
        /*01b4*/ 	.short	0x0100
        /*01b6*/ 	.byte	0x08
	.zero		1


	//   ....[16]....
        /*01b8*/ 	.word	0x00000360
        /*01bc*/ 	.word	0x000000ff
        /*01c0*/ 	.word	0x00000040
        /*01c4*/ 	.short	0x0100
        /*01c6*/ 	.byte	0x08
	.zero		1


	//   ....[17]....
        /*01c8*/ 	.word	0x00000370
        /*01cc*/ 	.word	0x000000ff
        /*01d0*/ 	.word	0x00000098
        /*01d4*/ 	.short	0x0100
        /*01d6*/ 	.byte	0x08
	.zero		1


	//   ....[18]....
        /*01d8*/ 	.word	0x00000380
        /*01dc*/ 	.word	0x000000ff
        /*01e0*/ 	.word	0x00000048
        /*01e4*/ 	.short	0x0100
        /*01e6*/ 	.byte	0x08
	.zero		1


	//   ....[19]....
        /*01e8*/ 	.word	0x00000390
        /*01ec*/ 	.word	0x000000ff
        /*01f0*/ 	.word	0x000000a0
        /*01f4*/ 	.short	0x0100
        /*01f6*/ 	.byte	0x08
	.zero		1


	//   ....[20]....
        /*01f8*/ 	.word	0x000003a0
        /*01fc*/ 	.word	0x000000ff
        /*0200*/ 	.word	0x00000050
        /*0204*/ 	.short	0x0100
        /*0206*/ 	.byte	0x08
	.zero		1


	//   ....[21]....
        /*0208*/ 	.word	0x000003b0
        /*020c*/ 	.word	0x000000ff
        /*0210*/ 	.word	0x000000a8
        /*0214*/ 	.short	0x0100
        /*0216*/ 	.byte	0x08
	.zero		1


	//   ....[22]....
        /*0218*/ 	.word	0x000006c0
        /*021c*/ 	.word	0x000000ff
        /*0220*/ 	.word	0x000000e0
        /*0224*/ 	.short	0x0100
        /*0226*/ 	.byte	0x08
	.zero		1


	//   ....[23]....
        /*0228*/ 	.word	0x00000730
        /*022c*/ 	.word	0x000000ff
        /*0230*/ 	.word	0x000000e8
        /*0234*/ 	.short	0x0100
        /*0236*/ 	.byte	0x08
	.zero		1


	//   ....[24]....
        /*0238*/ 	.word	0x00000750
        /*023c*/ 	.word	0x000000ff
        /*0240*/ 	.word	0x000000c0
        /*0244*/ 	.short	0x0100
        /*0246*/ 	.byte	0x09
	.zero		1


	//   ....[25]....
        /*0248*/ 	.word	0x00000760
        /*024c*/ 	.word	0x000000ff
        /*0250*/ 	.word	0x000000c8
        /*0254*/ 	.short	0x0100
        /*0256*/ 	.byte	0x09
	.zero		1


	//   ....[26]....
        /*0258*/ 	.word	0x00000770
        /*025c*/ 	.word	0x000000ff
        /*0260*/ 	.word	0x000000d0
        /*0264*/ 	.short	0x0100
        /*0266*/ 	.byte	0x09
	.zero		1


	//   ....[27]....
        /*0268*/ 	.word	0x00000780
        /*026c*/ 	.word	0x000000ff
        /*0270*/ 	.word	0x000000d8
        /*0274*/ 	.short	0x0100
        /*0276*/ 	.byte	0x09
	.zero		1


	//   ....[28]....
        /*0278*/ 	.word	0x00001570
        /*027c*/ 	.word	0x0000009d
        /*0280*/ 	.word	0x00000000
        /*0284*/ 	.short	0x010a
        /*0286*/ 	.byte	0x2a
	.zero		1


	//   ....[29]....
        /*0288*/ 	.word	0x00001710
        /*028c*/ 	.word	0x00000003
        /*0290*/ 	.word	0x00000000
        /*0294*/ 	.short	0x010a
        /*0296*/ 	.byte	0x3f
	.zero		1


	//   ....[30]....
        /*0298*/ 	.word	0x00001770
        /*029c*/ 	.word	0x00000003
        /*02a0*/ 	.word	0x00000000
        /*02a4*/ 	.short	0x010a
        /*02a6*/ 	.byte	0x3f
	.zero		1


	//   ....[31]....
        /*02a8*/ 	.word	0x000019d0
        /*02ac*/ 	.word	0x000000ff
        /*02b0*/ 	.word	0x00000000
        /*02b4*/ 	.short	0x010a
        /*02b6*/ 	.byte	0x04
	.zero		1


	//   ....[32]....
        /*02b8*/ 	.word	0x00001a10
        /*02bc*/ 	.word	0x000000ff
        /*02c0*/ 	.word	0x00000000
        /*02c4*/ 	.short	0x010a
        /*02c6*/ 	.byte	0x04
	.zero		1


	//   ....[33]....
        /*02c8*/ 	.word	0x00001b80
        /*02cc*/ 	.word	0x000000ff
        /*02d0*/ 	.word	0x00000000
        /*02d4*/ 	.short	0x0101
        /*02d6*/ 	.byte	0x04
	.zero		1


	//   ....[34]....
        /*02d8*/ 	.word	0x00001c70
        /*02dc*/ 	.word	0x0000009e
        /*02e0*/ 	.word	0x00000000
        /*02e4*/ 	.short	0x0101
        /*02e6*/ 	.byte	0x2d
	.zero		1


	//   ....[35]....
        /*02e8*/ 	.word	0x00001d40
        /*02ec*/ 	.word	0x000000ff
        /*02f0*/ 	.word	0x00000000
        /*02f4*/ 	.short	0x0101
        /*02f6*/ 	.byte	0x06
	.zero		1


	//   ....[36]....
        /*02f8*/ 	.word	0x00001df0
        /*02fc*/ 	.word	0x0000009d
        /*0300*/ 	.word	0x00000010
        /*0304*/ 	.short	0x010a
        /*0306*/ 	.byte	0x2a
	.zero		1


	//   ....[37]....
        /*0308*/ 	.word	0x00009ba0
        /*030c*/ 	.word	0x000000a0
        /*0310*/ 	.word	0x00000000
        /*0314*/ 	.short	0x0101
        /*0316*/ 	.byte	0x2d
	.zero		1


	//   ....[38]....
        /*0318*/ 	.word	0x0000a500
        /*031c*/ 	.word	0x0000000a
        /*0320*/ 	.word	0x00000058
        /*0324*/ 	.short	0x010a
        /*0326*/ 	.byte	0x3f
	.zero		1


	//   ....[39]....
        /*0328*/ 	.word	0x0000a8a0
        /*032c*/ 	.word	0x00000005
        /*0330*/ 	.word	0x000000e8
        /*0334*/ 	.short	0x0101
        /*0336*/ 	.byte	0x3f
	.zero		1


	//   ....[40]....
        /*0338*/ 	.word	0x0000b020
        /*033c*/ 	.word	0x00000009
        /*0340*/ 	.word	0x00000000
        /*0344*/ 	.short	0x010a
        /*0346*/ 	.byte	0x3f
	.zero		1


	//   ....[41]....
        /*0348*/ 	.word	0x0000b0a0
        /*034c*/ 	.word	0x00000008
        /*0350*/ 	.word	0x00000000
        /*0354*/ 	.short	0x010a
        /*0356*/ 	.byte	0x3f
	.zero		1


	//   ....[42]....
        /*0358*/ 	.word	0x0000b130
        /*035c*/ 	.word	0x00000009
        /*0360*/ 	.word	0x00000000
        /*0364*/ 	.short	0x010a
        /*0366*/ 	.byte	0x3f
	.zero		1


	//   ....[43]....
        /*0368*/ 	.word	0x0000b1c0
        /*036c*/ 	.word	0x00000008
        /*0370*/ 	.word	0x00000000
        /*0374*/ 	.short	0x010a
        /*0376*/ 	.byte	0x3f
	.zero		1


	//   ....[44]....
        /*0378*/ 	.word	0x0000b250
        /*037c*/ 	.word	0x00000009
        /*0380*/ 	.word	0x00000000
        /*0384*/ 	.short	0x010a
        /*0386*/ 	.byte	0x3f
	.zero		1


	//   ....[45]....
        /*0388*/ 	.word	0x0000b2e0
        /*038c*/ 	.word	0x00000008
        /*0390*/ 	.word	0x00000000
        /*0394*/ 	.short	0x010a
        /*0396*/ 	.byte	0x3f
	.zero		1


	//   ....[46]....
        /*0398*/ 	.word	0x0000b370
        /*039c*/ 	.word	0x00000009
        /*03a0*/ 	.word	0x00000000
        /*03a4*/ 	.short	0x010a
        /*03a6*/ 	.byte	0x3f
	.zero		1


	//   ....[47]....
        /*03a8*/ 	.word	0x0000b400
        /*03ac*/ 	.word	0x00000008
        /*03b0*/ 	.word	0x00000000
        /*03b4*/ 	.short	0x010a
        /*03b6*/ 	.byte	0x3f
	.zero		1


	//   ....[48]....
        /*03b8*/ 	.word	0x0000b490
        /*03bc*/ 	.word	0x00000009
        /*03c0*/ 	.word	0x00000000
        /*03c4*/ 	.short	0x010a
        /*03c6*/ 	.byte	0x3f
	.zero		1


	//   ....[49]....
        /*03c8*/ 	.word	0x0000b520
        /*03cc*/ 	.word	0x00000006
        /*03d0*/ 	.word	0x00000000
        /*03d4*/ 	.short	0x010a
        /*03d6*/ 	.byte	0x3f
	.zero		1


	//   ....[50]....
        /*03d8*/ 	.word	0x0000b5b0
        /*03dc*/ 	.word	0x00000003
        /*03e0*/ 	.word	0x00000000
        /*03e4*/ 	.short	0x010a
        /*03e6*/ 	.byte	0x3f
	.zero		1


	//   ....[51]....
        /*03e8*/ 	.word	0x0000b610
        /*03ec*/ 	.word	0x0000009f
        /*03f0*/ 	.word	0x00000000
        /*03f4*/ 	.short	0x010a
        /*03f6*/ 	.byte	0x3f
	.zero		1


	//   ....[52]....
        /*03f8*/ 	.word	0x0000b660
        /*03fc*/ 	.word	0x00000003
        /*0400*/ 	.word	0x00000000
        /*0404*/ 	.short	0x010a
        /*0406*/ 	.byte	0x3f
	.zero		1


	//   ....[53]....
        /*0408*/ 	.word	0x0000b6c0
        /*040c*/ 	.word	0x00000004
        /*0410*/ 	.word	0x00000000
        /*0414*/ 	.short	0x010a
        /*0416*/ 	.byte	0x3f
	.zero		1


	//   ....[54]....
        /*0418*/ 	.word	0x0000b710
        /*041c*/ 	.word	0x0000009f
        /*0420*/ 	.word	0x00000010
        /*0424*/ 	.short	0x010a
        /*0426*/ 	.byte	0x3f
	.zero		1


	//   ....[55]....
        /*0428*/ 	.word	0x0000b7e0
        /*042c*/ 	.word	0x0000000a
        /*0430*/ 	.word	0x00000058
        /*0434*/ 	.short	0x010a
        /*0436*/ 	.byte	0x3f
	.zero		1


	//   ....[56]....
        /*0438*/ 	.word	0x0000b8b0
        /*043c*/ 	.word	0x00000009
        /*0440*/ 	.word	0x00000000
        /*0444*/ 	.short	0x010a
        /*0446*/ 	.byte	0x3f
	.zero		1


	//   ....[57]....
        /*0448*/ 	.word	0x0000b900
        /*044c*/ 	.word	0x00000008
        /*0450*/ 	.word	0x00000000
        /*0454*/ 	.short	0x010a
        /*0456*/ 	.byte	0x3f
	.zero		1


	//   ....[58]....
        /*0458*/ 	.word	0x0000b950
        /*045c*/ 	.word	0x00000009
        /*0460*/ 	.word	0x00000000
        /*0464*/ 	.short	0x010a
        /*0466*/ 	.byte	0x3f
	.zero		1


	//   ....[59]....
        /*0468*/ 	.word	0x0000b9a0
        /*046c*/ 	.word	0x00000008
        /*0470*/ 	.word	0x00000000
        /*0474*/ 	.short	0x010a
        /*0476*/ 	.byte	0x3f
	.zero		1


	//   ....[60]....
        /*0478*/ 	.word	0x0000b9f0
        /*047c*/ 	.word	0x00000009
        /*0480*/ 	.word	0x00000000
        /*0484*/ 	.short	0x010a
        /*0486*/ 	.byte	0x3f
	.zero		1


	//   ....[61]....
        /*0488*/ 	.word	0x0000ba40
        /*048c*/ 	.word	0x00000008
        /*0490*/ 	.word	0x00000000
        /*0494*/ 	.short	0x010a
        /*0496*/ 	.byte	0x3f
	.zero		1


	//   ....[62]....
        /*0498*/ 	.word	0x0000ba90
        /*049c*/ 	.word	0x00000009
        /*04a0*/ 	.word	0x00000000
        /*04a4*/ 	.short	0x010a
        /*04a6*/ 	.byte	0x3f
	.zero		1


	//   ....[63]....
        /*04a8*/ 	.word	0x0000bae0
        /*04ac*/ 	.word	0x00000008
        /*04b0*/ 	.word	0x00000000
        /*04b4*/ 	.short	0x010a
        /*04b6*/ 	.byte	0x3f
	.zero		1


	//   ....[64]....
        /*04b8*/ 	.word	0x0000bb30
        /*04bc*/ 	.word	0x00000009
        /*04c0*/ 	.word	0x00000000
        /*04c4*/ 	.short	0x010a
        /*04c6*/ 	.byte	0x3f
	.zero		1


	//   ....[65]....
        /*04c8*/ 	.word	0x0000bb80
        /*04cc*/ 	.word	0x00000006
        /*04d0*/ 	.word	0x00000000
        /*04d4*/ 	.short	0x010a
        /*04d6*/ 	.byte	0x3f
	.zero		1


	//----- nvinfo : EIATTR_NUM_MBARRIERS
	.align		4
.L_37:
        /*04d8*/ 	.byte	0x03, 0x38
        /*04da*/ 	.short	0x001c


	//----- nvinfo : EIATTR_EXIT_INSTR_OFFSETS
	.align		4
        /*04dc*/ 	.byte	0x04, 0x1c
        /*04de*/ 	.short	(.L_39 - .L_38)


	//   ....[0]....
.L_38:
        /*04e0*/ 	.word	0x00001290


	//   ....[1]....
        /*04e4*/ 	.word	0x000012f0


	//   ....[2]....
        /*04e8*/ 	.word	0x0000a230


	//   ....[3]....
        /*04ec*/ 	.word	0x0000a260


	//   ....[4]....
        /*04f0*/ 	.word	0x0000b600


	//----- nvinfo : EIATTR_MAX_THREADS
	.align		4
.L_39:
        /*04f4*/ 	.byte	0x04, 0x05
        /*04f6*/ 	.short	(.L_41 - .L_40)
.L_40:
        /*04f8*/ 	.word	0x00000180
        /*04fc*/ 	.word	0x00000001
        /*0500*/ 	.word	0x00000001


	//----- nvinfo : EIATTR_CRS_STACK_SIZE
	.align		4
.L_41:
        /*0504*/ 	.byte	0x04, 0x1e
        /*0506*/ 	.short	(.L_43 - .L_42)
.L_42:
        /*0508*/ 	.word	0x00000000


	//----- nvinfo : EIATTR_CBANK_PARAM_SIZE
	.align		4
.L_43:
        /*050c*/ 	.byte	0x03, 0x19
        /*050e*/ 	.short	0x0470


	//----- nvinfo : EIATTR_PARAM_CBANK
	.align		4
        /*0510*/ 	.byte	0x04, 0x0a
        /*0512*/ 	.short	(.L_45 - .L_44)
	.align		4
.L_44:
        /*0514*/ 	.word	index@(.nv.constant0._ZN7cutlass13device_kernelINS_4gemm6kernel13GemmUniversalIN4cute5tupleIJiiiiEEENS1_10collective13CollectiveMmaINS1_34MainloopSm90TmaGmmaWarpSpecializedILi11ENS5_IJNS4_1CILi1EEESB_SB_EEENS1_32KernelTmaWarpSpecializedPingpongEEENS5_IJNSA_ILi64EEENSA_ILi256EEENSA_ILi32EEEEEENS_6half_tENS5_IJSB_llEEESJ_NS5_IJlSB_lEEENS4_8TiledMMAINS4_8MMA_AtomIJNS4_4SM904GMMA26MMA_64x256x16_F32F16F16_SSILNSP_5MajorE1ELSR_0ELNSP_7ScaleInE1ELSS_1EEEEEENS4_6LayoutISC_NS5_IJNSA_ILi0EEESW_SW_EEEEENS5_IJNS4_10UnderscoreESZ_SZ_EEEEENS4_13SM90_TMA_LOADENS4_14ComposedLayoutINS4_7SwizzleILi3ELi4ELi3EEENS4_18smem_ptr_flag_bitsILi16EEENSV_INS5_IJSF_NSA_ILi8EEEEEENS5_IJSB_SF_EEEEEEEvNS4_8identityES12_NS13_INS14_ILi2ELi4ELi3EEES17_NSV_INS5_IJS18_SH_EEENS5_IJSH_SB_EEEEEEEvS1D_EENS_8epilogue10collective6detail29Sm90TmaWarpSpecializedAdapterINS1L_15DefaultEpilogueISJ_SL_SL_NS1K_6thread17LinearCombinationISJ_Li1EffLNS1P_9ScaleType4KindE0ELNS_15FloatRoundStyleE2ESJ_EENS1_15EpilogueDefaultEEEEEvvEEEEvNT_6ParamsE)
        /*0518*/ 	.short	0x0210
        /*051a*/ 	.short	0x0470


	//----- nvinfo : EIATTR_SW_WAR
	.align		4
.L_45:
        /*051c*/ 	.byte	0x04, 0x36
        /*051e*/ 	.short	(.L_47 - .L_46)
.L_46:
        /*0520*/ 	.word	0x00000008
.L_47:


//--------------------- .nv.callgraph             --------------------------
	.section	.nv.callgraph,"",@"SHT_CUDA_CALLGRAPH"
	.align	4
	.sectionentsize	8
	.align		4
        /*0000*/ 	.word	0x00000000
	.align		4
        /*0004*/ 	.word	0xffffffff
	.align		4
        /*0008*/ 	.word	index@(_ZN7cutlass13device_kernelINS_4gemm6kernel13GemmUniversalIN4cute5tupleIJiiiiEEENS1_10collective13CollectiveMmaINS1_34MainloopSm90TmaGmmaWarpSpecializedILi11ENS5_IJNS4_1CILi1EEESB_SB_EEENS1_32KernelTmaWarpSpecializedPingpongEEENS5_IJNSA_ILi64EEENSA_ILi256EEENSA_ILi32EEEEEENS_6half_tENS5_IJSB_llEEESJ_NS5_IJlSB_lEEENS4_8TiledMMAINS4_8MMA_AtomIJNS4_4SM904GMMA26MMA_64x256x16_F32F16F16_SSILNSP_5MajorE1ELSR_0ELNSP_7ScaleInE1ELSS_1EEEEEENS4_6LayoutISC_NS5_IJNSA_ILi0EEESW_SW_EEEEENS5_IJNS4_10UnderscoreESZ_SZ_EEEEENS4_13SM90_TMA_LOADENS4_14ComposedLayoutINS4_7SwizzleILi3ELi4ELi3EEENS4_18smem_ptr_flag_bitsILi16EEENSV_INS5_IJSF_NSA_ILi8EEEEEENS5_IJSB_SF_EEEEEEEvNS4_8identityES12_NS13_INS14_ILi2ELi4ELi3EEES17_NSV_INS5_IJS18_SH_EEENS5_IJSH_SB_EEEEEEEvS1D_EENS_8epilogue10collective6detail29Sm90TmaWarpSpecializedAdapterINS1L_15DefaultEpilogueISJ_SL_SL_NS1K_6thread17LinearCombinationISJ_Li1EffLNS1P_9ScaleType4KindE0ELNS_15FloatRoundStyleE2ESJ_EENS1_15EpilogueDefaultEEEEEvvEEEEvNT_6ParamsE)
	.align		4
        /*000c*/ 	.word	index@(__assertfail)
	.align		4
        /*0010*/ 	.word	0x00000000
	.align		4
        /*0014*/ 	.word	0xfffffffe
	.align		4
        /*0018*/ 	.word	0x00000000
	.align		4
        /*001c*/ 	.word	0xfffffffd
	.align		4
        /*0020*/ 	.word	0x00000000
	.align		4
        /*0024*/ 	.word	0xfffffffc


//--------------------- .nv.constant4             --------------------------
	.section	.nv.constant4,"a",@progbits
	.align	8
	.align		8
.nv.constant4:
        /*0000*/ 	.dword	__assertfail
	.align		8
        /*0008*/ 	.dword	__unnamed_1
	.align		8
        /*0010*/ 	.dword	_ZN39_INTERNAL_d95461fc_4_k_cu_b98d0d53_29884cuda3std3__45__cpo5beginE
	.align		8
        /*0018*/ 	.dword	_ZN39_INTERNAL_d95461fc_4_k_cu_b98d0d53_29884cuda3std3__45__cpo3endE
	.align		8
        /*0020*/ 	.dword	_ZN39_INTERNAL_d95461fc_4_k_cu_b98d0d53_29884cuda3std3__45__cpo6cbeginE
	.align		8
        /*0028*/ 	.dword	_ZN39_INTERNAL_d95461fc_4_k_cu_b98d0d53_29884cuda3std3__45__cpo4cendE
	.align		8
        /*0030*/ 	.dword	_ZN39_INTERNAL_d95461fc_4_k_cu_b98d0d53_29884cuda3std3__441_GLOBAL__N__d95461fc_4_k_cu_b98d0d53_29886ignoreE
	.align		8
        /*0038*/ 	.dword	_ZN39_INTERNAL_d95461fc_4_k_cu_b98d0d53_29884cuda3std3__419piecewise_constructE
	.align		8
        /*0040*/ 	.dword	_ZN39_INTERNAL_d95461fc_4_k_cu_b98d0d53_29884cuda3std3__48in_placeE
	.align		8
        /*0048*/ 	.dword	_ZN39_INTERNAL_d95461fc_4_k_cu_b98d0d53_29884cuda3std6ranges3__45__cpo4swapE
	.align		8
        /*0050*/ 	.dword	_ZN39_INTERNAL_d95461fc_4_k_cu_b98d0d53_29884cuda3std6ranges3__45__cpo9iter_moveE
	.align		8
        /*0058*/ 	.dword	_ZN39_INTERNAL_d95461fc_4_k_cu_b98d0d53_29884cute7productE
	.align		8
        /*0060*/ 	.dword	_ZN39_INTERNAL_d95461fc_4_k_cu_b98d0d53_29884cute1_E
	.align		8
        /*0068*/ 	.dword	$str$22
	.align		8
        /*0070*/ 	.dword	$str$23


//--------------------- .text._ZN7cutlass13device_kernelINS_4gemm6kernel13GemmUniversalIN4cute5tupleIJiiiiEEENS1_10collective13CollectiveMmaINS1_34MainloopSm90TmaGmmaWarpSpecializedILi11ENS5_IJNS4_1CILi1EEESB_SB_EEENS1_32KernelTmaWarpSpecializedPingpongEEENS5_IJNSA_ILi64EEENSA_ILi256EEENSA_ILi32EEEEEENS_6half_tENS5_IJSB_llEEESJ_NS5_IJlSB_lEEENS4_8TiledMMAINS4_8MMA_AtomIJNS4_4SM904GMMA26MMA_64x256x16_F32F16F16_SSILNSP_5MajorE1ELSR_0ELNSP_7ScaleInE1ELSS_1EEEEEENS4_6LayoutISC_NS5_IJNSA_ILi0EEESW_SW_EEEEENS5_IJNS4_10UnderscoreESZ_SZ_EEEEENS4_13SM90_TMA_LOADENS4_14ComposedLayoutINS4_7SwizzleILi3ELi4ELi3EEENS4_18smem_ptr_flag_bitsILi16EEENSV_INS5_IJSF_NSA_ILi8EEEEEENS5_IJSB_SF_EEEEEEEvNS4_8identityES12_NS13_INS14_ILi2ELi4ELi3EEES17_NSV_INS5_IJS18_SH_EEENS5_IJSH_SB_EEEEEEEvS1D_EENS_8epilogue10collective6detail29Sm90TmaWarpSpecializedAdapterINS1L_15DefaultEpilogueISJ_SL_SL_NS1K_6thread17LinearCombinationISJ_Li1EffLNS1P_9ScaleType4KindE0ELNS_15FloatRoundStyleE2ESJ_EENS1_15EpilogueDefaultEEEEEvvEEEEvNT_6ParamsE --------------------------
	.section	.text._ZN7cutlass13device_kernelINS_4gemm6kernel13GemmUniversalIN4cute5tupleIJiiiiEEENS1_10collective13CollectiveMmaINS1_34MainloopSm90TmaGmmaWarpSpecializedILi11ENS5_IJNS4_1CILi1EEESB_SB_EEENS1_32KernelTmaWarpSpecializedPingpongEEENS5_IJNSA_ILi64EEENSA_ILi256EEENSA_ILi32EEEEEENS_6half_tENS5_IJSB_llEEESJ_NS5_IJlSB_lEEENS4_8TiledMMAINS4_8MMA_AtomIJNS4_4SM904GMMA26MMA_64x256x16_F32F16F16_SSILNSP_5MajorE1ELSR_0ELNSP_7ScaleInE1ELSS_1EEEEEENS4_6LayoutISC_NS5_IJNSA_ILi0EEESW_SW_EEEEENS5_IJNS4_10UnderscoreESZ_SZ_EEEEENS4_13SM90_TMA_LOADENS4_14ComposedLayoutINS4_7SwizzleILi3ELi4ELi3EEENS4_18smem_ptr_flag_bitsILi16EEENSV_INS5_IJSF_NSA_ILi8EEEEEENS5_IJSB_SF_EEEEEEEvNS4_8identityES12_NS13_INS14_ILi2ELi4ELi3EEES17_NSV_INS5_IJS18_SH_EEENS5_IJSH_SB_EEEEEEEvS1D_EENS_8epilogue10collective6detail29Sm90TmaWarpSpecializedAdapterINS1L_15DefaultEpilogueISJ_SL_SL_NS1K_6thread17LinearCombinationISJ_Li1EffLNS1P_9ScaleType4KindE0ELNS_15FloatRoundStyleE2ESJ_EENS1_15EpilogueDefaultEEEEEvvEEEEvNT_6ParamsE,"ax",@progbits
	.align	128
.text._ZN7cutlass13device_kernelINS_4gemm6kernel13GemmUniversalIN4cute5tupleIJiiiiEEENS1_10collective13CollectiveMmaINS1_34MainloopSm90TmaGmmaWarpSpecializedILi11ENS5_IJNS4_1CILi1EEESB_SB_EEENS1_32KernelTmaWarpSpecializedPingpongEEENS5_IJNSA_ILi64EEENSA_ILi256EEENSA_ILi32EEEEEENS_6half_tENS5_IJSB_llEEESJ_NS5_IJlSB_lEEENS4_8TiledMMAINS4_8MMA_AtomIJNS4_4SM904GMMA26MMA_64x256x16_F32F16F16_SSILNSP_5MajorE1ELSR_0ELNSP_7ScaleInE1ELSS_1EEEEEENS4_6LayoutISC_NS5_IJNSA_ILi0EEESW_SW_EEEEENS5_IJNS4_10UnderscoreESZ_SZ_EEEEENS4_13SM90_TMA_LOADENS4_14ComposedLayoutINS4_7SwizzleILi3ELi4ELi3EEENS4_18smem_ptr_flag_bitsILi16EEENSV_INS5_IJSF_NSA_ILi8EEEEEENS5_IJSB_SF_EEEEEEEvNS4_8identityES12_NS13_INS14_ILi2ELi4ELi3EEES17_NSV_INS5_IJS18_SH_EEENS5_IJSH_SB_EEEEEEEvS1D_EENS_8epilogue10collective6detail29Sm90TmaWarpSpecializedAdapterINS1L_15DefaultEpilogueISJ_SL_SL_NS1K_6thread17LinearCombinationISJ_Li1EffLNS1P_9ScaleType4KindE0ELNS_15FloatRoundStyleE2ESJ_EENS1_15EpilogueDefaultEEEEEvvEEEEvNT_6ParamsE:
        .type           _ZN7cutlass13device_kernelINS_4gemm6kernel13GemmUniversalIN4cute5tupleIJiiiiEEENS1_10collective13CollectiveMmaINS1_34MainloopSm90TmaGmmaWarpSpecializedILi11ENS5_IJNS4_1CILi1EEESB_SB_EEENS1_32KernelTmaWarpSpecializedPingpongEEENS5_IJNSA_ILi64EEENSA_ILi256EEENSA_ILi32EEEEEENS_6half_tENS5_IJSB_llEEESJ_NS5_IJlSB_lEEENS4_8TiledMMAINS4_8MMA_AtomIJNS4_4SM904GMMA26MMA_64x256x16_F32F16F16_SSILNSP_5MajorE1ELSR_0ELNSP_7ScaleInE1ELSS_1EEEEEENS4_6LayoutISC_NS5_IJNSA_ILi0EEESW_SW_EEEEENS5_IJNS4_10UnderscoreESZ_SZ_EEEEENS4_13SM90_TMA_LOADENS4_14ComposedLayoutINS4_7SwizzleILi3ELi4ELi3EEENS4_18smem_ptr_flag_bitsILi16EEENSV_INS5_IJSF_NSA_ILi8EEEEEENS5_IJSB_SF_EEEEEEEvNS4_8identityES12_NS13_INS14_ILi2ELi4ELi3EEES17_NSV_INS5_IJS18_SH_EEENS5_IJSH_SB_EEEEEEEvS1D_EENS_8epilogue10collective6detail29Sm90TmaWarpSpecializedAdapterINS1L_15DefaultEpilogueISJ_SL_SL_NS1K_6thread17LinearCombinationISJ_Li1EffLNS1P_9ScaleType4KindE0ELNS_15FloatRoundStyleE2ESJ_EENS1_15EpilogueDefaultEEEEEvvEEEEvNT_6ParamsE,@function
        .size           _ZN7cutlass13device_kernelINS_4gemm6kernel13GemmUniversalIN4cute5tupleIJiiiiEEENS1_10collective13CollectiveMmaINS1_34MainloopSm90TmaGmmaWarpSpecializedILi11ENS5_IJNS4_1CILi1EEESB_SB_EEENS1_32KernelTmaWarpSpecializedPingpongEEENS5_IJNSA_ILi64EEENSA_ILi256EEENSA_ILi32EEEEEENS_6half_tENS5_IJSB_llEEESJ_NS5_IJlSB_lEEENS4_8TiledMMAINS4_8MMA_AtomIJNS4_4SM904GMMA26MMA_64x256x16_F32F16F16_SSILNSP_5MajorE1ELSR_0ELNSP_7ScaleInE1ELSS_1EEEEEENS4_6LayoutISC_NS5_IJNSA_ILi0EEESW_SW_EEEEENS5_IJNS4_10UnderscoreESZ_SZ_EEEEENS4_13SM90_TMA_LOADENS4_14ComposedLayoutINS4_7SwizzleILi3ELi4ELi3EEENS4_18smem_ptr_flag_bitsILi16EEENSV_INS5_IJSF_NSA_ILi8EEEEEENS5_IJSB_SF_EEEEEEEvNS4_8identityES12_NS13_INS14_ILi2ELi4ELi3EEES17_NSV_INS5_IJS18_SH_EEENS5_IJSH_SB_EEEEEEEvS1D_EENS_8epilogue10collective6detail29Sm90TmaWarpSpecializedAdapterINS1L_15DefaultEpilogueISJ_SL_SL_NS1K_6thread17LinearCombinationISJ_Li1EffLNS1P_9ScaleType4KindE0ELNS_15FloatRoundStyleE2ESJ_EENS1_15EpilogueDefaultEEEEEvvEEEEvNT_6ParamsE,(.L_x_340 - _ZN7cutlass13device_kernelINS_4gemm6kernel13GemmUniversalIN4cute5tupleIJiiiiEEENS1_10collective13CollectiveMmaINS1_34MainloopSm90TmaGmmaWarpSpecializedILi11ENS5_IJNS4_1CILi1EEESB_SB_EEENS1_32KernelTmaWarpSpecializedPingpongEEENS5_IJNSA_ILi64EEENSA_ILi256EEENSA_ILi32EEEEEENS_6half_tENS5_IJSB_llEEESJ_NS5_IJlSB_lEEENS4_8TiledMMAINS4_8MMA_AtomIJNS4_4SM904GMMA26MMA_64x256x16_F32F16F16_SSILNSP_5MajorE1ELSR_0ELNSP_7ScaleInE1ELSS_1EEEEEENS4_6LayoutISC_NS5_IJNSA_ILi0EEESW_SW_EEEEENS5_IJNS4_10UnderscoreESZ_SZ_EEEEENS4_13SM90_TMA_LOADENS4_14ComposedLayoutINS4_7SwizzleILi3ELi4ELi3EEENS4_18smem_ptr_flag_bitsILi16EEENSV_INS5_IJSF_NSA_ILi8EEEEEENS5_IJSB_SF_EEEEEEEvNS4_8identityES12_NS13_INS14_ILi2ELi4ELi3EEES17_NSV_INS5_IJS18_SH_EEENS5_IJSH_SB_EEEEEEEvS1D_EENS_8epilogue10collective6detail29Sm90TmaWarpSpecializedAdapterINS1L_15DefaultEpilogueISJ_SL_SL_NS1K_6thread17LinearCombinationISJ_Li1EffLNS1P_9ScaleType4KindE0ELNS_15FloatRoundStyleE2ESJ_EENS1_15EpilogueDefaultEEEEEvvEEEEvNT_6ParamsE)
        .other          _ZN7cutlass13device_kernelINS_4gemm6kernel13GemmUniversalIN4cute5tupleIJiiiiEEENS1_10collective13CollectiveMmaINS1_34MainloopSm90TmaGmmaWarpSpecializedILi11ENS5_IJNS4_1CILi1EEESB_SB_EEENS1_32KernelTmaWarpSpecializedPingpongEEENS5_IJNSA_ILi64EEENSA_ILi256EEENSA_ILi32EEEEEENS_6half_tENS5_IJSB_llEEESJ_NS5_IJlSB_lEEENS4_8TiledMMAINS4_8MMA_AtomIJNS4_4SM904GMMA26MMA_64x256x16_F32F16F16_SSILNSP_5MajorE1ELSR_0ELNSP_7ScaleInE1ELSS_1EEEEEENS4_6LayoutISC_NS5_IJNSA_ILi0EEESW_SW_EEEEENS5_IJNS4_10UnderscoreESZ_SZ_EEEEENS4_13SM90_TMA_LOADENS4_14ComposedLayoutINS4_7SwizzleILi3ELi4ELi3EEENS4_18smem_ptr_flag_bitsILi16EEENSV_INS5_IJSF_NSA_ILi8EEEEEENS5_IJSB_SF_EEEEEEEvNS4_8identityES12_NS13_INS14_ILi2ELi4ELi3EEES17_NSV_INS5_IJS18_SH_EEENS5_IJSH_SB_EEEEEEEvS1D_EENS_8epilogue10collective6detail29Sm90TmaWarpSpecializedAdapterINS1L_15DefaultEpilogueISJ_SL_SL_NS1K_6thread17LinearCombinationISJ_Li1EffLNS1P_9ScaleType4KindE0ELNS_15FloatRoundStyleE2ESJ_EENS1_15EpilogueDefaultEEEEEvvEEEEvNT_6ParamsE,@"STO_CUDA_ENTRY STV_DEFAULT"
_ZN7cutlass13device_kernelINS_4gemm6kernel13GemmUniversalIN4cute5tupleIJiiiiEEENS1_10collective13CollectiveMmaINS1_34MainloopSm90TmaGmmaWarpSpecializedILi11ENS5_IJNS4_1CILi1EEESB_SB_EEENS1_32KernelTmaWarpSpecializedPingpongEEENS5_IJNSA_ILi64EEENSA_ILi256EEENSA_ILi32EEEEEENS_6half_tENS5_IJSB_llEEESJ_NS5_IJlSB_lEEENS4_8TiledMMAINS4_8MMA_AtomIJNS4_4SM904GMMA26MMA_64x256x16_F32F16F16_SSILNSP_5MajorE1ELSR_0ELNSP_7ScaleInE1ELSS_1EEEEEENS4_6LayoutISC_NS5_IJNSA_ILi0EEESW_SW_EEEEENS5_IJNS4_10UnderscoreESZ_SZ_EEEEENS4_13SM90_TMA_LOADENS4_14ComposedLayoutINS4_7SwizzleILi3ELi4ELi3EEENS4_18smem_ptr_flag_bitsILi16EEENSV_INS5_IJSF_NSA_ILi8EEEEEENS5_IJSB_SF_EEEEEEEvNS4_8identityES12_NS13_INS14_ILi2ELi4ELi3EEES17_NSV_INS5_IJS18_SH_EEENS5_IJSH_SB_EEEEEEEvS1D_EENS_8epilogue10collective6detail29Sm90TmaWarpSpecializedAdapterINS1L_15DefaultEpilogueISJ_SL_SL_NS1K_6thread17LinearCombinationISJ_Li1EffLNS1P_9ScaleType4KindE0ELNS_15FloatRoundStyleE2ESJ_EENS1_15EpilogueDefaultEEEEEvvEEEEvNT_6ParamsE:
[----:B------:R-:W0:Y:S02]  /*0000*/  LDC R1, c[0x0][0x28] ;  /* 0x00000a00ff017b82 */ /* 0x000e240000000800 */
[----:B0-----:R-:W-:Y:S01]  /*0010*/  VIADD R1, R1, 0xfffffff8 ;  /* 0xfffffff801017836 */ /* 0x001fe20000000000 */
[----:B------:R-:W0:Y:S01]  /*0020*/  S2R R4, SR_TID.X ;  /* 0x0000000000047919 */ /* 0x000e220000002100 */
[----:B------:R-:W-:Y:S01]  /*0030*/  ELECT P0, URZ, PT ;  /* 0x00000000003f782f */ /* 0x000fe20003800000 */
[----:B------:R-:W-:Y:S01]  /*0040*/  BSSY B0, `(.L_x_0) ;  /* 0x000000f000007945 */ /* 0x000fe20003800000 */
[--C-:B0-----:R-:W-:Y:S02]  /*0050*/  SHF.R.U32.HI R0, RZ, 0x5, R4.reuse ;  /* 0x00000005ff007819 */ /* 0x101fe40000011604 */
[----:B------:R-:W-:-:S03]  /*0060*/  SHF.R.U32.HI R5, RZ, 0x7, R4 ;  /* 0x00000007ff057819 */ /* 0x000fc60000011604 */
[----:B------:R-:W0:Y:S04]  /*0070*/  SHFL.IDX PT, R2, R0, RZ, 0x1f ;  /* 0x00001fff00027589 */ /* 0x000e2800000e0000 */
[----:B------:R1:W2:Y:S01]  /*0080*/  SHFL.IDX PT, R8, R5, RZ, 0x1f ;  /* 0x00001fff05087589 */ /* 0x0002a200000e0000 */
[----:B0-----:R-:W-:-:S13]  /*0090*/  ISETP.NE.OR P0, PT, R2, RZ, !P0 ;  /* 0x000000ff0200720c */ /* 0x001fda0004705670 */
[----:B-12---:R-:W-:Y:S05]  /*00a0*/  @P0 BRA `(.L_x_1) ;  /* 0x0000000000200947 */ /* 0x006fea0003800000 */
[----:B------:R-:W-:Y:S02]  /*00b0*/  ULDC.64 UR4, c[0x0][0x198] ;  /* 0x0000660000047ab9 */ /* 0x000fe40000000a00 */
[----:B------:R-:W-:Y:S02]  /*00c0*/  UIADD3 UR6, UP0, UR4, 0xf0, URZ ;  /* 0x000000f004067890 */ /* 0x000fe4000ff1e03f */
[----:B------:R-:W-:Y:S02]  /*00d0*/  UIADD3 UR4, UP1, UR4, 0x1f0, URZ ;  /* 0x000001f004047890 */ /* 0x000fe4000ff3e03f */
[----:B------:R-:W-:Y:S02]  /*00e0*/  UIADD3.X UR7, URZ, UR5, URZ, UP0, !UPT ;  /* 0x000000053f077290 */ /* 0x000fe400087fe43f */
[----:B------:R-:W-:-:S07]  /*00f0*/  UIADD3.X UR5, URZ, UR5, URZ, UP1, !UPT ;  /* 0x000000053f057290 */ /* 0x000fce0008ffe43f */
[----:B------:R0:W-:Y:S02]  /*0100*/  UTMACCTL.PF [UR6] ;  /* 0x00000000060079b9 */ /* 0x0001e40008040000 */
[----:B------:R0:W-:Y:S02]  /*0110*/  UTMACCTL.PF [UR4] ;  /* 0x00000000040079b9 */ /* 0x0001e40008040000 */
[----:B0-----:R-:W-:Y:S01]  /*0120*/  NOP ;  /* 0x0000000000007918 */ /* 0x001fe20000000000 */
.L_x_1:
[----:B------:R-:W-:Y:S05]  /*0130*/  BSYNC B0 ;  /* 0x0000000000007941 */ /* 0x000fea0003800000 */
.L_x_0:
[----:B------:R-:W0:Y:S02]  /*0140*/  SHFL.IDX PT, R3, R0, RZ, 0x1f ;  /* 0x00001fff00037589 */ /* 0x000e2400000e0000 */
[----:B0-----:R-:W-:-:S13]  /*0150*/  ISETP.NE.AND P0, PT, R3, RZ, PT ;  /* 0x000000ff0300720c */ /* 0x001fda0003f05270 */
[----:B------:R-:W-:Y:S05]  /*0160*/  @P0 BRA `(.L_x_2) ;  /* 0x00000000009c0947 */ /* 0x000fea0003800000 */
[----:B------:R-:W-:Y:S01]  /*0170*/  ELECT P0, URZ, PT ;  /* 0x00000000003f782f */ /* 0x000fe20003800000 */
[----:B------:R-:W-:-:S12]  /*0180*/  BSSY B0, `(.L_x_2) ;  /* 0x0000025000007945 */ /* 0x000fd80003800000 */
[----:B------:R-:W-:Y:S05]  /*0190*/  @!P0 BRA `(.L_x_3) ;  /* 0x00000000008c8947 */ /* 0x000fea0003800000 */
[----:B------:R-:W0:Y:S01]  /*01a0*/  S2UR UR8, SR_CgaCtaId ;  /* 0x00000000000879c3 */ /* 0x000e220000008800 */
[----:B------:R-:W-:Y:S01]  /*01b0*/  UMOV UR4, 0x400 ;  /* 0x0000040000047882 */ /* 0x000fe20000000000 */
[----:B------:R-:W-:Y:S01]  /*01c0*/  UMOV UR5, 0x1 ;  /* 0x0000000100057882 */ /* 0x000fe20000000000 */
[----:B------:R-:W-:Y:S02]  /*01d0*/  UMOV UR6, 0x80 ;  /* 0x0000008000067882 */ /* 0x000fe40000000000 */
[----:B------:R-:W-:-:S04]  /*01e0*/  UIADD3 UR6, -UR6, 0x100000, URZ ;  /* 0x0010000006067890 */ /* 0x000fc8000fffe13f */
[----:B------:R-:W-:Y:S02]  /*01f0*/  USHF.L.U32 UR7, UR6, 0xb, URZ ;  /* 0x0000000b06077899 */ /* 0x000fe4000800063f */
[----:B------:R-:W-:Y:S02]  /*0200*/  USHF.L.U32 UR6, UR6, 0x1, URZ ;  /* 0x0000000106067899 */ /* 0x000fe4000800063f */
[----:B0-----:R-:W-:Y:S02]  /*0210*/  ULEA UR8, UR8, UR4, 0x18 ;  /* 0x0000000408087291 */ /* 0x001fe4000f8ec03f */
[----:B------:R-:W-:-:S04]  /*0220*/  UIADD3 UR4, -UR5, 0x100000, URZ ;  /* 0x0010000005047890 */ /* 0x000fc8000fffe13f */
[----:B------:R-:W-:Y:S02]  /*0230*/  USHF.L.U32 UR5, UR4, 0xb, URZ ;  /* 0x0000000b04057899 */ /* 0x000fe4000800063f */
[----:B------:R-:W-:Y:S01]  /*0240*/  USHF.L.U32 UR4, UR4, 0x1, URZ ;  /* 0x0000000104047899 */ /* 0x000fe2000800063f */
[----:B------:R-:W0:Y:S11]  /*0250*/  FENCE.VIEW.ASYNC.S ;  /* 0x00000000000073c6 */ /* 0x000e360000000000 */
[----:B0-----:R0:W1:Y:S01]  /*0260*/  SYNCS.EXCH.64 URZ, [UR8], UR4 ;  /* 0x00000004083f75b2 */ /* 0x0010620008000100 */
[----:B------:R0:W2:Y:S01]  /*0270*/  SYNCS.EXCH.64 URZ, [UR8+0x58], UR6 ;  /* 0x00005806083f75b2 */ /* 0x0000a20008000100 */
[----:B------:R0:W3:Y:S01]  /*0280*/  SYNCS.EXCH.64 URZ, [UR8+0x8], UR4 ;  /* 0x00000804083f75b2 */ /* 0x0000e20008000100 */
[----:B------:R0:W4:Y:S01]  /*0290*/  SYNCS.EXCH.64 URZ, [UR8+0x60], UR6 ;  /* 0x00006006083f75b2 */ /* 0x0001220008000100 */
[----:B------:R0:W0:Y:S01]  /*02a0*/  SYNCS.EXCH.64 URZ, [UR8+0x10], UR4 ;  /* 0x00001004083f75b2 */ /* 0x0000220008000100 */
        /* <DEDUP_REMOVED lines=17> */
[----:B------:R-:W-:Y:S01]  /*03c0*/  NOP ;  /* 0x0000000000007918 */ /* 0x000fe20000000000 */
.L_x_3:
[----:B0-----:R-:W-:Y:S05]  /*03d0*/  BSYNC B0 ;  /* 0x0000000000007941 */ /* 0x001fea0003800000 */
.L_x_2:
[----:B------:R-:W0:Y:S01]  /*03e0*/  SHFL.IDX PT, R6, R0, RZ, 0x1f ;  /* 0x00001fff00067589 */ /* 0x000e2200000e0000 */
[----:B------:R-:W-:Y:S01]  /*03f0*/  ELECT P0, URZ, PT ;  /* 0x00000000003f782f */ /* 0x000fe20003800000 */
[----:B------:R-:W-:Y:S01]  /*0400*/  NOP ;  /* 0x0000000000007918 */ /* 0x000fe20000000000 */
[----:B------:R-:W-:Y:S01]  /*0410*/  ELECT P1, URZ, PT ;  /* 0x00000000003f782f */ /* 0x000fe20003820000 */
[----:B------:R-:W5:Y:S01]  /*0420*/  SHFL.IDX PT, R3, R0, RZ, 0x1f ;  /* 0x00001fff00037589 */ /* 0x000f6200000e0000 */
[----:B------:R-:W-:Y:S01]  /*0430*/  UMOV UR4, 0x20 ;  /* 0x0000002000047882 */ /* 0x000fe20000000000 */
[----:B------:R-:W-:Y:S01]  /*0440*/  UMOV UR11, 0x80 ;  /* 0x00000080000b7882 */ /* 0x000fe20000000000 */
[----:B------:R-:W-:Y:S01]  /*0450*/  NOP ;  /* 0x0000000000007918 */ /* 0x000fe20000000000 */
[C---:B------:R-:W-:Y:S01]  /*0460*/  VIADD R33, R8.reuse, 0xffffffff ;  /* 0xffffffff08217836 */ /* 0x040fe20000000000 */
[----:B------:R-:W1:Y:S01]  /*0470*/  SHFL.IDX PT, R5, R5, RZ, 0x1f ;  /* 0x00001fff05057589 */ /* 0x000e6200000e0000 */
[----:B------:R-:W-:Y:S01]  /*0480*/  ULDC.64 UR36, c[0x0][0x208] ;  /* 0x0000820000247ab9 */ /* 0x000fe20000000a00 */
[----:B------:R-:W-:-:S02]  /*0490*/  ISETP.NE.AND P2, PT, R8, RZ, PT ;  /* 0x000000ff0800720c */ /* 0x000fc40003f45270 */
[----:B------:R-:W-:Y:S02]  /*04a0*/  ISETP.GE.U32.AND P3, PT, R33, 0x2, PT ;  /* 0x000000022100780c */ /* 0x000fe40003f66070 */
[----:B0-----:R-:W-:Y:S02]  /*04b0*/  ISETP.NE.OR P0, PT, R6, RZ, !P0 ;  /* 0x000000ff0600720c */ /* 0x001fe40004705670 */
[----:B-----5:R-:W-:Y:S02]  /*04c0*/  ISETP.NE.OR P1, PT, R3, RZ, !P1 ;  /* 0x000000ff0300720c */ /* 0x020fe40004f25670 */
[----:B------:R-:W-:-:S04]  /*04d0*/  SHF.R.S32.HI R3, RZ, 0x1f, R2 ;  /* 0x0000001fff037819 */ /* 0x000fc80000011402 */
[----:B------:R-:W-:-:S05]  /*04e0*/  LEA.HI R3, R3, R2, RZ, 0x2 ;  /* 0x0000000203037211 */ /* 0x000fca00078f10ff */
[----:B------:R-:W-:Y:S01]  /*04f0*/  VOTEU.ALL UP0, P0 ;  /* 0x00000000003f7886 */ /* 0x000fe20000000000 */
[----:B------:R-:W-:Y:S01]  /*0500*/  LOP3.LUT R3, R3, 0xfffffffc, RZ, 0xc0, !PT ;  /* 0xfffffffc03037812 */ /* 0x000fe200078ec0ff */
[----:B------:R-:W-:-:S03]  /*0510*/  VOTEU.ALL UP1, P1 ;  /* 0x00000000003f7886 */ /* 0x000fc60000820000 */
[----:B------:R-:W0:Y:S01]  /*0520*/  @!UP0 S2UR UR7, SR_CgaCtaId ;  /* 0x00000000000789c3 */ /* 0x000e220000008800 */
[----:B------:R-:W-:Y:S01]  /*0530*/  @!UP0 UMOV UR6, 0x400 ;  /* 0x0000040000068882 */ /* 0x000fe20000000000 */
[----:B------:R-:W-:-:S04]  /*0540*/  @!UP0 UIADD3 UR4, -UR4, 0x100000, URZ ;  /* 0x0010000004048890 */ /* 0x000fc8000fffe13f */
[----:B------:R-:W-:Y:S02]  /*0550*/  @!UP0 USHF.L.U32 UR5, UR4, 0xb, URZ ;  /* 0x0000000b04058899 */ /* 0x000fe4000800063f */
[----:B------:R-:W-:Y:S01]  /*0560*/  @!UP0 USHF.L.U32 UR4, UR4, 0x1, URZ ;  /* 0x0000000104048899 */ /* 0x000fe2000800063f */
[----:B------:R-:W-:Y:S01]  /*0570*/  IMAD.IADD R0, R2, 0x1, -R3 ;  /* 0x0000000102007824 */ /* 0x000fe200078e0a03 */
[----:B------:R-:W-:Y:S01]  /*0580*/  @!UP1 UMOV UR9, 0x400 ;  /* 0x0000040000099882 */ /* 0x000fe20000000000 */
[----:B------:R-:W-:Y:S01]  /*0590*/  VOTEU.ALL UP2, P1 ;  /* 0x00000000003f7886 */ /* 0x000fe20000840000 */
[----:B------:R-:W-:Y:S01]  /*05a0*/  VOTEU.ALL UP3, P1 ;  /* 0x00000000003f7886 */ /* 0x000fe20000860000 */
[----:B------:R-:W-:Y:S01]  /*05b0*/  VOTEU.ALL UP4, P1 ;  /* 0x00000000003f7886 */ /* 0x000fe20000880000 */
[----:B------:R-:W5:Y:S01]  /*05c0*/  @!UP1 S2UR UR10, SR_CgaCtaId ;  /* 0x00000000000a99c3 */ /* 0x000f620000008800 */
[----:B------:R-:W-:Y:S01]  /*05d0*/  VOTEU.ALL UP5, P1 ;  /* 0x00000000003f7886 */ /* 0x000fe200008a0000 */
[----:B------:R-:W-:-:S04]  /*05e0*/  SHF.R.S32.HI R3, RZ, 0x1f, R4 ;  /* 0x0000001fff037819 */ /* 0x000fc80000011404 */
[----:B------:R-:W-:-:S04]  /*05f0*/  LEA.HI R3, R3, R4, RZ, 0x7 ;  /* 0x0000000403037211 */ /* 0x000fc800078f38ff */
[----:B------:R-:W-:-:S05]  /*0600*/  LOP3.LUT R3, R3, 0xffffff80, RZ, 0xc0, !PT ;  /* 0xffffff8003037812 */ /* 0x000fca00078ec0ff */
[----:B------:R-:W-:Y:S01]  /*0610*/  IMAD.IADD R3, R4, 0x1, -R3 ;  /* 0x0000000104037824 */ /* 0x000fe200078e0a03 */
[----:B0-----:R-:W-:Y:S02]  /*0620*/  @!UP0 ULEA UR8, UR7, UR6, 0x18 ;  /* 0x0000000607088291 */ /* 0x001fe4000f8ec03f */
[----:B------:R-:W-:-:S04]  /*0630*/  @!UP1 UIADD3 UR6, -UR11, 0x100000, URZ ;  /* 0x001000000b069890 */ /* 0x000fc8000fffe13f */
[----:B------:R-:W-:Y:S02]  /*0640*/  @!UP1 USHF.L.U32 UR7, UR6, 0xb, URZ ;  /* 0x0000000b06079899 */ /* 0x000fe4000800063f */
[----:B------:R-:W-:Y:S01]  /*0650*/  @!UP1 USHF.L.U32 UR6, UR6, 0x1, URZ ;  /* 0x0000000106069899 */ /* 0x000fe2000800063f */
[----:B------:R-:W-:Y:S01]  /*0660*/  VOTEU.ALL UP0, P0 ;  /* 0x00000000003f7886 */ /* 0x000fe20000000000 */
[----:B-----5:R-:W-:Y:S01]  /*0670*/  @!UP1 ULEA UR9, UR10, UR9, 0x18 ;  /* 0x000000090a099291 */ /* 0x020fe2000f8ec03f */
[----:B------:R-:W-:Y:S02]  /*0680*/  VOTEU.ALL UP1, P0 ;  /* 0x00000000003f7886 */ /* 0x000fe40000020000 */
[----:B------:R-:W-:Y:S01]  /*0690*/  ULDC.64 UR10, c[0x0][0x598] ;  /* 0x00016600000a7ab9 */ /* 0x000fe20000000a00 */
[----:B------:R-:W-:Y:S01]  /*06a0*/  ISETP.NE.AND P0, PT, R0, 0x3, PT ;  /* 0x000000030000780c */ /* 0x000fe20003f05270 */
[----:B------:R-:W0:Y:S02]  /*06b0*/  FENCE.VIEW.ASYNC.S ;  /* 0x00000000000073c6 */ /* 0x000e240000000000 */
[----:B0-----:R0:W1:Y:S01]  /*06c0*/  @!UP0 SYNCS.EXCH.64 URZ, [UR8+0xe0], UR4 ;  /* 0x0000e004083f85b2 */ /* 0x0010620008000100 */
[----:B------:R-:W-:-:S02]  /*06d0*/  ISETP.NE.U32.AND P1, PT, RZ, UR10, PT ;  /* 0x0000000aff007c0c */ /* 0x000fc4000bf25070 */
[----:B------:R-:W-:Y:S02]  /*06e0*/  ISETP.EQ.OR P0, PT, R0, RZ, !P0 ;  /* 0x000000ff0000720c */ /* 0x000fe40004702670 */
[----:B------:R-:W-:Y:S02]  /*06f0*/  ISETP.NE.AND.EX P1, PT, RZ, UR11, PT, P1 ;  /* 0x0000000bff007c0c */ /* 0x000fe4000bf25310 */
[----:B------:R-:W-:-:S04]  /*0700*/  ISETP.EQ.AND P0, PT, R8, RZ, P0 ;  /* 0x000000ff0800720c */ /* 0x000fc80000702270 */
[----:B------:R-:W-:-:S04]  /*0710*/  SEL R16, RZ, 0x1, !P0 ;  /* 0x00000001ff107807 */ /* 0x000fc80004000000 */
[----:B------:R-:W-:Y:S01]  /*0720*/  SEL R16, R16, 0x2, P3 ;  /* 0x0000000210107807 */ /* 0x000fe20001800000 */
[----:B------:R0:W1:Y:S01]  /*0730*/  @!UP1 SYNCS.EXCH.64 URZ, [UR8+0xe8], UR4 ;  /* 0x0000e804083f95b2 */ /* 0x0000620008000100 */
[----:B------:R-:W-:Y:S01]  /*0740*/  NOP ;  /* 0x0000000000007918 */ /* 0x000fe20000000000 */
[----:B------:R0:W1:Y:S01]  /*0750*/  @!UP2 SYNCS.EXCH.64 URZ, [UR9+0xc0], UR6 ;  /* 0x0000c006093fa5b2 */ /* 0x0000620008000100 */
[----:B------:R0:W1:Y:S01]  /*0760*/  @!UP3 SYNCS.EXCH.64 URZ, [UR9+0xc8], UR6 ;  /* 0x0000c806093fb5b2 */ /* 0x0000620008000100 */
[----:B------:R0:W1:Y:S01]  /*0770*/  @!UP4 SYNCS.EXCH.64 URZ, [UR9+0xd0], UR6 ;  /* 0x0000d006093fc5b2 */ /* 0x0000620008000100 */
[----:B------:R0:W1:Y:S01]  /*0780*/  @!UP5 SYNCS.EXCH.64 URZ, [UR9+0xd8], UR6 ;  /* 0x0000d806093fd5b2 */ /* 0x0000620008000100 */
[----:B------:R-:W-:Y:S01]  /*0790*/  NOP ;  /* 0x0000000000007918 */ /* 0x000fe20000000000 */
[----:B-1234-:R-:W-:Y:S06]  /*07a0*/  BAR.SYNC.DEFER_BLOCKING 0x0 ;  /* 0x0000000000007b1d */ /* 0x01efec0000010000 */
[----:B0-----:R-:W-:Y:S05]  /*07b0*/  @!P1 BRA `(.L_x_4) ;  /* 0x00000000001c9947 */ /* 0x001fea0003800000 */
[----:B------:R-:W0:Y:S02]  /*07c0*/  LDC.64 R6, c[0x0][0x598] ;  /* 0x00016600ff067b82 */ /* 0x000e240000000a00 */
[----:B0-----:R-:W2:Y:S02]  /*07d0*/  LDG.E.64 R6, desc[UR36][R6.64] ;  /* 0x0000002406067981 */ /* 0x001ea4000c1e1b00 */
[----:B--2---:R-:W-:-:S04]  /*07e0*/  ISETP.NE.U32.AND P0, PT, R6, RZ, PT ;  /* 0x000000ff0600720c */ /* 0x004fc80003f05070 */
[----:B------:R-:W-:-:S13]  /*07f0*/  ISETP.NE.AND.EX P0, PT, R7, RZ, PT, P0 ;  /* 0x000000ff0700720c */ /* 0x000fda0003f05300 */
[----:B------:R-:W-:Y:S05]  /*0800*/  @!P0 BRA `(.L_x_4) ;  /* 0x0000000000088947 */ /* 0x000fea0003800000 */
[----:B------:R1:W5:Y:S01]  /*0810*/  LD.E R153, desc[UR36][R6.64] ;  /* 0x0000002406997980 */ /* 0x000362000c101900 */
[----:B------:R-:W-:Y:S05]  /*0820*/  BRA `(.L_x_5) ;  /* 0x0000000000247947 */ /* 0x000fea0003800000 */
.L_x_4:
[----:B------:R-:W-:Y:S02]  /*0830*/  ULDC.64 UR4, c[0x0][0x588] ;  /* 0x0001620000047ab9 */ /* 0x000fe40000000a00 */
[----:B------:R-:W-:-:S04]  /*0840*/  ISETP.NE.U32.AND P0, PT, RZ, UR4, PT ;  /* 0x00000004ff007c0c */ /* 0x000fc8000bf05070 */
[----:B------:R-:W-:-:S13]  /*0850*/  ISETP.NE.AND.EX P0, PT, RZ, UR5, PT, P0 ;  /* 0x00000005ff007c0c */ /* 0x000fda000bf05300 */
[----:B------:R-:W-:Y:S05]  /*0860*/  @!P0 BRA `(.L_x_6) ;  /* 0x00000000000c8947 */ /* 0x000fea0003800000 */
[----:B------:R-:W0:Y:S02]  /*0870*/  LDC.64 R6, c[0x0][0x588] ;  /* 0x00016200ff067b82 */ /* 0x000e240000000a00 */
[----:B0-----:R0:W5:Y:S01]  /*0880*/  LDG.E R153, desc[UR36][R6.64] ;  /* 0x0000002406997981 */ /* 0x001162000c1e1900 */
[----:B------:R-:W-:Y:S05]  /*0890*/  BRA `(.L_x_5) ;  /* 0x0000000000087947 */ /* 0x000fea0003800000 */
.L_x_6:
[----:B------:R-:W-:Y:S02]  /*08a0*/  ULDC UR4, c[0x0][0x580] ;  /* 0x0001600000047ab9 */ /* 0x000fe40000000800 */
[----:B------:R-:W-:-:S07]  /*08b0*/  IMAD.U32 R153, RZ, RZ, UR4 ;  /* 0x00000004ff997e24 */ /* 0x000fce000f8e00ff */
.L_x_5:
[----:B------:R-:W-:Y:S02]  /*08c0*/  ULDC.64 UR4, c[0x0][0x5a0] ;  /* 0x0001680000047ab9 */ /* 0x000fe40000000a00 */
[----:B------:R-:W-:-:S04]  /*08d0*/  ISETP.NE.U32.AND P0, PT, RZ, UR4, PT ;  /* 0x00000004ff007c0c */ /* 0x000fc8000bf05070 */
[----:B------:R-:W-:-:S13]  /*08e0*/  ISETP.NE.AND.EX P0, PT, RZ, UR5, PT, P0 ;  /* 0x00000005ff007c0c */ /* 0x000fda000bf05300 */
[----:B------:R-:W-:Y:S05]  /*08f0*/  @!P0 BRA `(.L_x_7) ;  /* 0x00000000001c8947 */ /* 0x000fea0003800000 */
[----:B01----:R-:W0:Y:S02]  /*0900*/  LDC.64 R6, c[0x0][0x5a0] ;  /* 0x00016800ff067b82 */ /* 0x003e240000000a00 */
[----:B0-----:R-:W2:Y:S02]  /*0910*/  LDG.E.64 R6, desc[UR36][R6.64] ;  /* 0x0000002406067981 */ /* 0x001ea4000c1e1b00 */
[----:B--2---:R-:W-:-:S04]  /*0920*/  ISETP.NE.U32.AND P0, PT, R6, RZ, PT ;  /* 0x000000ff0600720c */ /* 0x004fc80003f05070 */
[----:B------:R-:W-:-:S13]  /*0930*/  ISETP.NE.AND.EX P0, PT, R7, RZ, PT, P0 ;  /* 0x000000ff0700720c */ /* 0x000fda0003f05300 */
[----:B------:R-:W-:Y:S05]  /*0940*/  @!P0 BRA `(.L_x_7) ;  /* 0x0000000000088947 */ /* 0x000fea0003800000 */
[----:B------:R3:W5:Y:S01]  /*0950*/  LD.E R152, desc[UR36][R6.64] ;  /* 0x0000002406987980 */ /* 0x000762000c101900 */
[----:B------:R-:W-:Y:S05]  /*0960*/  BRA `(.L_x_8) ;  /* 0x0000000000247947 */ /* 0x000fea0003800000 */
.L_x_7:
[----:B------:R-:W-:Y:S02]  /*0970*/  ULDC.64 UR4, c[0x0][0x590] ;  /* 0x0001640000047ab9 */ /* 0x000fe40000000a00 */
[----:B------:R-:W-:-:S04]  /*0980*/  ISETP.NE.U32.AND P0, PT, RZ, UR4, PT ;  /* 0x00000004ff007c0c */ /* 0x000fc8000bf05070 */
[----:B------:R-:W-:-:S13]  /*0990*/  ISETP.NE.AND.EX P0, PT, RZ, UR5, PT, P0 ;  /* 0x00000005ff007c0c */ /* 0x000fda000bf05300 */
[----:B------:R-:W-:Y:S05]  /*09a0*/  @!P0 BRA `(.L_x_9) ;  /* 0x00000000000c8947 */ /* 0x000fea0003800000 */
[----:B01----:R-:W0:Y:S02]  /*09b0*/  LDC.64 R6, c[0x0][0x590] ;  /* 0x00016400ff067b82 */ /* 0x003e240000000a00 */
[----:B0-----:R2:W5:Y:S01]  /*09c0*/  LDG.E R152, desc[UR36][R6.64] ;  /* 0x0000002406987981 */ /* 0x001562000c1e1900 */
[----:B------:R-:W-:Y:S05]  /*09d0*/  BRA `(.L_x_8) ;  /* 0x0000000000087947 */ /* 0x000fea0003800000 */
.L_x_9:
[----:B------:R-:W-:Y:S02]  /*09e0*/  ULDC UR4, c[0x0][0x584] ;  /* 0x0001610000047ab9 */ /* 0x000fe40000000800 */
[----:B------:R-:W-:-:S07]  /*09f0*/  IMAD.U32 R152, RZ, RZ, UR4 ;  /* 0x00000004ff987e24 */ /* 0x000fce000f8e00ff */
.L_x_8:
[----:B------:R-:W4:Y:S01]  /*0a00*/  LDC R2, c[0x0][0x65c] ;  /* 0x00019700ff027b82 */ /* 0x000f220000000800 */
[----:B------:R-:W4:Y:S01]  /*0a10*/  S2R R14, SR_CTAID.Y ;  /* 0x00000000000e7919 */ /* 0x000f220000002600 */
[----:B------:R-:W-:Y:S01]  /*0a20*/  ULDC UR6, c[0x0][0x28c] ;  /* 0x0000a30000067ab9 */ /* 0x000fe20000000800 */
[----:B------:R-:W-:Y:S01]  /*0a30*/  ISETP.NE.AND P0, PT, R8, 0x2, PT ;  /* 0x000000020800780c */ /* 0x000fe20003f05270 */
[----:B------:R-:W-:Y:S01]  /*0a40*/  UIADD3 UR6, UR6, 0x1f, URZ ;  /* 0x0000001f06067890 */ /* 0x000fe2000fffe03f */
[----:B0123--:R-:W0:Y:S01]  /*0a50*/  S2R R6, SR_CTAID.X ;  /* 0x0000000000067919 */ /* 0x00fe220000002500 */
[----:B------:R-:W-:Y:S01]  /*0a60*/  IMAD.MOV.U32 R7, RZ, RZ, RZ ;  /* 0x000000ffff077224 */ /* 0x000fe200078e00ff */
[----:B------:R-:W-:Y:S01]  /*0a70*/  UMOV UR39, URZ ;  /* 0x0000003f00277c82 */ /* 0x000fe20008000000 */
[----:B------:R-:W-:Y:S01]  /*0a80*/  USHF.R.S32.HI UR7, URZ, 0x1f, UR6 ;  /* 0x0000001f3f077899 */ /* 0x000fe20008011406 */
[----:B------:R-:W-:Y:S01]  /*0a90*/  UMOV UR38, URZ ;  /* 0x0000003f00267c82 */ /* 0x000fe20008000000 */
[----:B------:R-:W-:-:S02]  /*0aa0*/  ULDC.64 UR8, c[0x0][0x650] ;  /* 0x0001940000087ab9 */ /* 0x000fc40000000a00 */
[----:B------:R-:W-:-:S04]  /*0ab0*/  ULEA.HI UR7, UR7, UR6, URZ, 0x5 ;  /* 0x0000000607077291 */ /* 0x000fc8000f8f283f */
[----:B------:R-:W-:Y:S01]  /*0ac0*/  USHF.R.S32.HI UR40, URZ, 0x5, UR7 ;  /* 0x000000053f287899 */ /* 0x000fe20008011407 */
[----:B----4-:R-:W-:-:S13]  /*0ad0*/  ISETP.NE.AND P1, PT, R2, 0x1, PT ;  /* 0x000000010200780c */ /* 0x010fda0003f25270 */
[----:B------:R-:W0:Y:S01]  /*0ae0*/  @P1 LDC R19, c[0x0][0x10] ;  /* 0x00000400ff131b82 */ /* 0x000e220000000800 */
[----:B------:R-:W-:Y:S02]  /*0af0*/  @P1 IMAD.MOV.U32 R8, RZ, RZ, R14 ;  /* 0x000000ffff081224 */ /* 0x000fe400078e000e */
[----:B------:R-:W-:Y:S02]  /*0b00*/  @P1 IMAD.MOV.U32 R9, RZ, RZ, RZ ;  /* 0x000000ffff091224 */ /* 0x000fe400078e00ff */
[----:B------:R-:W-:-:S03]  /*0b10*/  @P1 IMAD.MOV.U32 R17, RZ, RZ, RZ ;  /* 0x000000ffff111224 */ /* 0x000fc600078e00ff */
[----:B------:R-:W1:Y:S01]  /*0b20*/  @!P1 LDC R11, c[0x0][0xc] ;  /* 0x00000300ff0b9b82 */ /* 0x000e620000000800 */
[----:B------:R-:W-:Y:S01]  /*0b30*/  ULDC UR4, c[0x0][0xc] ;  /* 0x0000030000047ab9 */ /* 0x000fe20000000800 */
[----:B------:R-:W-:Y:S02]  /*0b40*/  ULDC UR5, c[0x0][0x10] ;  /* 0x0000040000057ab9 */ /* 0x000fe40000000800 */
[----:B------:R-:W-:-:S04]  /*0b50*/  UIMAD.WIDE.U32 UR4, UR4, UR5, URZ ;  /* 0x00000005040472a5 */ /* 0x000fc8000f8e003f */
[----:B------:R-:W2:Y:S01]  /*0b60*/  LDC R2, c[0x0][0x14] ;  /* 0x00000500ff027b82 */ /* 0x000ea20000000800 */
[----:B0-----:R-:W-:-:S04]  /*0b70*/  @P1 IMAD.WIDE.U32 R18, R6, R19, R8 ;  /* 0x0000001306121225 */ /* 0x001fc800078e0008 */
[----:B------:R-:W-:Y:S02]  /*0b80*/  @P1 IMAD.IADD R17, R19, 0x1, R17 ;  /* 0x0000000113111824 */ /* 0x000fe400078e0211 */
[----:B-1----:R-:W-:-:S04]  /*0b90*/  @!P1 IMAD.WIDE.U32 R8, R11, R14, R6 ;  /* 0x0000000e0b089225 */ /* 0x002fc800078e0006 */
[----:B------:R-:W-:Y:S02]  /*0ba0*/  @!P1 IMAD.MOV.U32 R18, RZ, RZ, R8 ;  /* 0x000000ffff129224 */ /* 0x000fe400078e0008 */
[----:B------:R-:W-:Y:S02]  /*0bb0*/  @!P1 IMAD.MOV.U32 R17, RZ, RZ, R9 ;  /* 0x000000ffff119224 */ /* 0x000fe400078e0009 */
[----:B--2---:R-:W-:-:S04]  /*0bc0*/  IMAD.WIDE.U32 R12, R2, UR4, RZ ;  /* 0x00000004020c7c25 */ /* 0x004fc8000f8e00ff */
[----:B------:R-:W-:Y:S01]  /*0bd0*/  IMAD R23, R2, UR5, RZ ;  /* 0x0000000502177c24 */ /* 0x000fe2000f8e02ff */
[----:B------:R0:W-:Y:S03]  /*0be0*/  STL.64 [R1], R12 ;  /* 0x0000000c01007387 */ /* 0x0001e60000100a00 */
[----:B------:R-:W-:Y:S01]  /*0bf0*/  IMAD.IADD R23, R13, 0x1, R23 ;  /* 0x000000010d177824 */ /* 0x000fe200078e0217 */
[----:B------:R-:W-:Y:S06]  /*0c00*/  @P0 BRA `(.L_x_10) ;  /* 0x0000000000200947 */ /* 0x000fec0003800000 */
[----:B------:R-:W-:Y:S01]  /*0c10*/  UISETP.GE.U32.AND UP0, UPT, UR40, 0xb, UPT ;  /* 0x0000000b2800788c */ /* 0x000fe2000bf06070 */
[----:B------:R-:W-:Y:S01]  /*0c20*/  IADD3 R18, P0, R18, R12, RZ ;  /* 0x0000000c12127210 */ /* 0x000fe20007f1e0ff */
[----:B------:R-:W-:Y:S01]  /*0c30*/  UIMAD.WIDE.U32 UR4, UR40, -0x45d1745d, URZ ;  /* 0xba2e8ba3280478a5 */ /* 0x000fe2000f8e003f */
[----:B------:R-:W-:-:S03]  /*0c40*/  UMOV UR38, URZ ;  /* 0x0000003f00267c82 */ /* 0x000fc60008000000 */
[----:B------:R-:W-:Y:S01]  /*0c50*/  USHF.R.U32.HI UR4, URZ, 0x3, UR5 ;  /* 0x000000033f047899 */ /* 0x000fe20008011605 */
[----:B------:R-:W-:-:S03]  /*0c60*/  IMAD.X R17, R23, 0x1, R17, P0 ;  /* 0x0000000117117824 */ /* 0x000fc600000e0611 */
[----:B------:R-:W-:Y:S02]  /*0c70*/  UIMAD UR39, UR4, -0xb, UR40 ;  /* 0xfffffff5042778a4 */ /* 0x000fe4000f8e0228 */
[----:B------:R-:W-:-:S12]  /*0c80*/  @UP0 ULOP3.LUT UR38, UR4, 0x1, URZ, 0xc0, !UPT ;  /* 0x0000000104260892 */ /* 0x000fd8000f8ec03f */
.L_x_10:
[----:B------:R-:W-:Y:S01]  /*0c90*/  ISETP.GE.U32.AND P0, PT, R18, UR8, PT ;  /* 0x0000000812007c0c */ /* 0x000fe2000bf06070 */
[----:B------:R-:W-:Y:S01]  /*0ca0*/  IMAD.MOV.U32 R19, RZ, RZ, -0x1 ;  /* 0xffffffffff137424 */ /* 0x000fe200078e00ff */
[----:B------:R-:W-:Y:S01]  /*0cb0*/  PRMT R8, RZ, 0x7610, R8 ;  /* 0x00007610ff087816 */ /* 0x000fe20000000008 */
[----:B------:R-:W-:Y:S01]  /*0cc0*/  IMAD.MOV.U32 R22, RZ, RZ, -0x1 ;  /* 0xffffffffff167424 */ /* 0x000fe200078e00ff */
[----:B------:R-:W-:Y:S01]  /*0cd0*/  ISETP.GE.U32.AND.EX P0, PT, R17, UR9, PT, P0 ;  /* 0x0000000911007c0c */ /* 0x000fe2000bf06100 */
[----:B------:R-:W-:-:S12]  /*0ce0*/  IMAD.MOV.U32 R2, RZ, RZ, -0x1 ;  /* 0xffffffffff027424 */ /* 0x000fd800078e00ff */
[----:B------:R-:W-:Y:S05]  /*0cf0*/  @P0 BRA `(.L_x_11) ;  /* 0x00000004005c0947 */ /* 0x000fea0003800000 */
[----:B------:R-:W1:Y:S01]  /*0d00*/  LDC.64 R20, c[0x0][0x628] ;  /* 0x00018a00ff147b82 */ /* 0x000e620000000a00 */
[----:B------:R-:W-:Y:S02]  /*0d10*/  IMAD.MOV.U32 R8, RZ, RZ, R18 ;  /* 0x000000ffff087224 */ /* 0x000fe400078e0012 */
[----:B------:R-:W-:-:S05]  /*0d20*/  IMAD.MOV.U32 R9, RZ, RZ, R17 ;  /* 0x000000ffff097224 */ /* 0x000fca00078e0011 */
[----:B------:R-:W2:Y:S08]  /*0d30*/  LDC R2, c[0x0][0x630] ;  /* 0x00018c00ff027b82 */ /* 0x000eb00000000800 */
[----:B------:R-:W3:Y:S01]  /*0d40*/  LDC.64 R24, c[0x0][0x620] ;  /* 0x00018800ff187b82 */ /* 0x000ee20000000a00 */
[----:B-1----:R-:W-:-:S04]  /*0d50*/  ISETP.NE.U32.AND P0, PT, R20, RZ, PT ;  /* 0x000000ff1400720c */ /* 0x002fc80003f05070 */
[----:B------:R-:W-:-:S13]  /*0d60*/  ISETP.NE.AND.EX P0, PT, R21, RZ, PT, P0 ;  /* 0x000000ff1500720c */ /* 0x000fda0003f05300 */
[----:B--23--:R-:W-:Y:S05]  /*0d70*/  @!P0 BRA `(.L_x_12) ;  /* 0x0000000000288947 */ /* 0x00cfea0003800000 */
[----:B0-----:R-:W0:Y:S02]  /*0d80*/  LDC R13, c[0x0][0x634] ;  /* 0x00018d00ff0d7b82 */ /* 0x001e240000000800 */
[----:B0-----:R-:W-:-:S05]  /*0d90*/  IADD3 R13, P0, R18, R13, RZ ;  /* 0x0000000d120d7210 */ /* 0x001fca0007f1e0ff */
[----:B------:R-:W-:-:S04]  /*0da0*/  IMAD.X R15, RZ, RZ, R17, P0 ;  /* 0x000000ffff0f7224 */ /* 0x000fc800000e0611 */
[----:B------:R-:W-:-:S04]  /*0db0*/  IMAD.WIDE.U32 R8, R15, R20, RZ ;  /* 0x000000140f087225 */ /* 0x000fc800078e00ff */
[----:B------:R-:W-:-:S04]  /*0dc0*/  IMAD.WIDE.U32 R10, P0, R13, R21, R8 ;  /* 0x000000150d0a7225 */ /* 0x000fc80007800008 */
[----:B------:R-:W-:-:S04]  /*0dd0*/  IMAD.WIDE.U32 R8, R13, R20, RZ ;  /* 0x000000140d087225 */ /* 0x000fc800078e00ff */
[----:B------:R-:W-:Y:S01]  /*0de0*/  IMAD.X R13, RZ, RZ, RZ, P0 ;  /* 0x000000ffff0d7224 */ /* 0x000fe200000e06ff */
[----:B------:R-:W-:Y:S01]  /*0df0*/  IADD3 RZ, P0, R9, R10, RZ ;  /* 0x0000000a09ff7210 */ /* 0x000fe20007f1e0ff */
[----:B------:R-:W-:-:S04]  /*0e00*/  IMAD.MOV.U32 R12, RZ, RZ, R11 ;  /* 0x000000ffff0c7224 */ /* 0x000fc800078e000b */
[----:B------:R-:W-:-:S08]  /*0e10*/  IMAD.WIDE.U32.X R8, R15, R21, R12, P0 ;  /* 0x000000150f087225 */ /* 0x000fd000000e040c */
.L_x_12:
[-CC-:B------:R-:W-:Y:S01]  /*0e20*/  SHF.R.U64 R31, R8, R2.reuse, R9.reuse ;  /* 0x00000002081f7219 */ /* 0x180fe20000001209 */
[----:B0-----:R-:W0:Y:S01]  /*0e30*/  LDC R12, c[0x0][0x618] ;  /* 0x00018600ff0c7b82 */ /* 0x001e220000000800 */
[----:B------:R-:W-:Y:S01]  /*0e40*/  SHF.R.U32.HI R7, RZ, R2, R9 ;  /* 0x00000002ff077219 */ /* 0x000fe20000011609 */
[----:B------:R-:W-:Y:S01]  /*0e50*/  ULDC UR4, c[0x0][0x150] ;  /* 0x0000540000047ab9 */ /* 0x000fe20000000800 */
[----:B------:R-:W-:Y:S01]  /*0e60*/  IADD3 R11, P0, RZ, -R31, RZ ;  /* 0x8000001fff0b7210 */ /* 0x000fe20007f1e0ff */
[----:B------:R-:W-:Y:S01]  /*0e70*/  IMAD.MOV.U32 R19, RZ, RZ, R17 ;  /* 0x000000ffff137224 */ /* 0x000fe200078e0011 */
[----:B------:R-:W-:-:S03]  /*0e80*/  I2FP.F32.U32 R2, R6 ;  /* 0x0000000600027245 */ /* 0x000fc60000201000 */
[----:B------:R-:W1:Y:S01]  /*0e90*/  LDC.64 R26, c[0x0][0x640] ;  /* 0x00019000ff1a7b82 */ /* 0x000e620000000a00 */
[----:B------:R-:W-:Y:S02]  /*0ea0*/  IMAD.X R13, RZ, RZ, ~R7, P0 ;  /* 0x000000ffff0d7224 */ /* 0x000fe400000e0e07 */
[----:B------:R-:W-:Y:S01]  /*0eb0*/  FMUL R2, R2, UR4 ;  /* 0x0000000402027c20 */ /* 0x000fe20008400000 */
[----:B------:R-:W-:Y:S01]  /*0ec0*/  IMAD.WIDE.U32 R8, R11, R24, R18 ;  /* 0x000000180b087225 */ /* 0x000fe200078e0012 */
[----:B------:R-:W-:-:S03]  /*0ed0*/  ULDC UR4, c[0x0][0x154] ;  /* 0x0000550000047ab9 */ /* 0x000fc60000000800 */
[----:B------:R-:W-:Y:S01]  /*0ee0*/  IMAD R10, R13, R24, RZ ;  /* 0x000000180d0a7224 */ /* 0x000fe200078e02ff */
[----:B------:R-:W2:Y:S01]  /*0ef0*/  LDC R7, c[0x0][0x144] ;  /* 0x00005100ff077b82 */ /* 0x000ea20000000800 */
[----:B------:R-:W3:Y:S02]  /*0f00*/  F2I.U32.TRUNC.NTZ R2, R2 ;  /* 0x0000000200027305 */ /* 0x000ee4000020f000 */
[----:B------:R-:W-:-:S04]  /*0f10*/  IMAD R11, R11, R25, R10 ;  /* 0x000000190b0b7224 */ /* 0x000fc800078e020a */
[----:B------:R-:W-:Y:S01]  /*0f20*/  IMAD.IADD R9, R9, 0x1, R11 ;  /* 0x0000000109097824 */ /* 0x000fe200078e020b */
[----:B------:R-:W4:Y:S01]  /*0f30*/  LDC R22, c[0x0][0x608] ;  /* 0x00018200ff167b82 */ /* 0x000f220000000800 */
[----:B------:R-:W-:-:S03]  /*0f40*/  IMAD.MOV.U32 R11, RZ, RZ, -0x1 ;  /* 0xffffffffff0b7424 */ /* 0x000fc600078e00ff */
[--C-:B0-----:R-:W-:Y:S02]  /*0f50*/  SHF.R.U64 R20, R8, R12, R9.reuse ;  /* 0x0000000c08147219 */ /* 0x101fe40000001209 */
[----:B------:R-:W-:Y:S02]  /*0f60*/  I2FP.F32.U32 R8, R14 ;  /* 0x0000000e00087245 */ /* 0x000fe40000201000 */
[----:B------:R-:W0:Y:S01]  /*0f70*/  LDC R24, c[0x0][0x658] ;  /* 0x00019600ff187b82 */ /* 0x000e220000000800 */
[----:B-1----:R-:W-:Y:S01]  /*0f80*/  ISETP.NE.U32.AND P0, PT, R26, RZ, PT ;  /* 0x000000ff1a00720c */ /* 0x002fe20003f05070 */
[----:B---3--:R-:W-:Y:S02]  /*0f90*/  IMAD.MOV R10, RZ, RZ, -R2 ;  /* 0x000000ffff0a7224 */ /* 0x008fe400078e0a02 */
[----:B------:R-:W-:Y:S01]  /*0fa0*/  FMUL R8, R8, UR4 ;  /* 0x0000000408087c20 */ /* 0x000fe20008400000 */
[----:B------:R-:W-:Y:S02]  /*0fb0*/  SHF.R.U32.HI R9, RZ, R12, R9 ;  /* 0x0000000cff097219 */ /* 0x000fe40000011609 */
[----:B------:R-:W-:Y:S01]  /*0fc0*/  ISETP.NE.AND.EX P0, PT, R27, RZ, PT, P0 ;  /* 0x000000ff1b00720c */ /* 0x000fe20003f05300 */
[----:B------:R1:W3:Y:S01]  /*0fd0*/  F2I.U32.TRUNC.NTZ R15, R8 ;  /* 0x00000008000f7305 */ /* 0x0002e2000020f000 */
[----:B------:R-:W1:Y:S01]  /*0fe0*/  LDC R19, c[0x0][0x148] ;  /* 0x00005200ff137b82 */ /* 0x000e620000000800 */
[----:B--2---:R-:W-:-:S07]  /*0ff0*/  IMAD R2, R7, R10, R6 ;  /* 0x0000000a07027224 */ /* 0x004fce00078e0206 */
[----:B------:R-:W2:Y:S01]  /*1000*/  LDC R25, c[0x0][0x600] ;  /* 0x00018000ff197b82 */ /* 0x000ea20000000800 */
[-CC-:B----4-:R-:W-:Y:S02]  /*1010*/  SHF.R.U64 R32, R20, R22.reuse, R9.reuse ;  /* 0x0000001614207219 */ /* 0x190fe40000001209 */
[----:B------:R-:W-:Y:S01]  /*1020*/  SHF.R.U32.HI R7, RZ, R22, R9 ;  /* 0x00000016ff077219 */ /* 0x000fe20000011609 */
[----:B------:R-:W-:-:S04]  /*1030*/  IMAD.MOV.U32 R9, RZ, RZ, 0x1 ;  /* 0x00000001ff097424 */ /* 0x000fc800078e00ff */
[----:B------:R-:W4:Y:S01]  /*1040*/  LDC R28, c[0x0][0x648] ;  /* 0x00019200ff1c7b82 */ /* 0x000f220000000800 */
[-C--:B0-----:R-:W-:Y:S02]  /*1050*/  SHF.L.U32 R6, R11, R24.reuse, RZ ;  /* 0x000000180b067219 */ /* 0x081fe400000006ff */
[--C-:B------:R-:W-:Y:S02]  /*1060*/  SHF.R.U64 R22, R32, R24, R7.reuse ;  /* 0x0000001820167219 */ /* 0x100fe40000001207 */
[----:B------:R-:W-:Y:S02]  /*1070*/  LOP3.LUT R13, RZ, R6, RZ, 0x33, !PT ;  /* 0x00000006ff0d7212 */ /* 0x000fe400078e33ff */
[-C--:B------:R-:W-:Y:S01]  /*1080*/  SHF.R.U32.HI R7, RZ, R24.reuse, R7 ;  /* 0x00000018ff077219 */ /* 0x080fe20000011607 */
[----:B------:R-:W0:Y:S01]  /*1090*/  LDC R29, c[0x0][0x638] ;  /* 0x00018e00ff1d7b82 */ /* 0x000e220000000800 */
[----:B------:R-:W-:Y:S01]  /*10a0*/  SHF.L.U32 R12, R9, R24, RZ ;  /* 0x00000018090c7219 */ /* 0x000fe200000006ff */
[----:B------:R-:W-:-:S06]  /*10b0*/  IMAD.MOV.U32 R6, RZ, RZ, R22 ;  /* 0x000000ffff067224 */ /* 0x000fcc00078e0016 */
[----:B------:R-:W0:Y:S01]  /*10c0*/  LDC R30, c[0x0][0x610] ;  /* 0x00018400ff1e7b82 */ /* 0x000e220000000800 */
[----:B-1-3--:R-:W-:Y:S05]  /*10d0*/  @!P0 BRA `(.L_x_13) ;  /* 0x0000000000288947 */ /* 0x00afea0003800000 */
[----:B------:R-:W1:Y:S02]  /*10e0*/  LDC R11, c[0x0][0x64c] ;  /* 0x00019300ff0b7b82 */ /* 0x000e640000000800 */
[----:B-1----:R-:W-:-:S05]  /*10f0*/  IADD3 R11, P0, R22, R11, RZ ;  /* 0x0000000b160b7210 */ /* 0x002fca0007f1e0ff */
        /* <DEDUP_REMOVED lines=8> */
.L_x_13:
[----:B----4-:R-:W-:Y:S01]  /*1180*/  SHF.R.U64 R6, R6, R28, R7 ;  /* 0x0000001c06067219 */ /* 0x010fe20000001207 */
[----:B--2---:R-:W-:Y:S01]  /*1190*/  VIADD R7, R25, 0xffffffff ;  /* 0xffffffff19077836 */ /* 0x004fe20000000000 */
[----:B------:R-:W-:Y:S01]  /*11a0*/  LOP3.LUT R13, R32, R13, RZ, 0xc0, !PT ;  /* 0x0000000d200d7212 */ /* 0x000fe200078ec0ff */
[----:B------:R-:W-:Y:S02]  /*11b0*/  IMAD.MOV R15, RZ, RZ, -R15 ;  /* 0x000000ffff0f7224 */ /* 0x000fe400078e0a0f */
[----:B------:R-:W-:Y:S01]  /*11c0*/  IMAD.MOV R8, RZ, RZ, -R6 ;  /* 0x000000ffff087224 */ /* 0x000fe200078e0a06 */
[----:B------:R-:W-:Y:S01]  /*11d0*/  LOP3.LUT R7, R20, R7, RZ, 0xc0, !PT ;  /* 0x0000000714077212 */ /* 0x000fe200078ec0ff */
[----:B------:R-:W-:Y:S02]  /*11e0*/  IMAD R13, R12, R6, R13 ;  /* 0x000000060c0d7224 */ /* 0x000fe400078e020d */
[----:B------:R-:W-:Y:S02]  /*11f0*/  @P1 IMAD R2, R19, R15, R14 ;  /* 0x0000000f13021224 */ /* 0x000fe400078e020e */
[----:B0-----:R-:W-:-:S02]  /*1200*/  IMAD R6, R8, R29, R22 ;  /* 0x0000001d08067224 */ /* 0x001fc400078e0216 */
[----:B------:R-:W-:Y:S02]  /*1210*/  IMAD R2, R13, R30, R2 ;  /* 0x0000001e0d027224 */ /* 0x000fe400078e0202 */
[----:B------:R-:W-:Y:S02]  /*1220*/  IMAD R19, R6, R25, R7 ;  /* 0x0000001906137224 */ /* 0x000fe400078e0207 */
[----:B------:R-:W-:-:S03]  /*1230*/  IMAD.MOV.U32 R8, RZ, RZ, 0x1 ;  /* 0x00000001ff087424 */ /* 0x000fc600078e00ff */
[----:B------:R-:W-:Y:S02]  /*1240*/  SEL R22, R19, R2, !P1 ;  /* 0x0000000213167207 */ /* 0x000fe40004800000 */
[----:B------:R-:W-:Y:S01]  /*1250*/  SEL R19, R2, R19, !P1 ;  /* 0x0000001302137207 */ /* 0x000fe20004800000 */
[----:B------:R-:W-:-:S07]  /*1260*/  IMAD.MOV.U32 R2, RZ, RZ, R31 ;  /* 0x000000ffff027224 */ /* 0x000fce00078e001f */
.L_x_11:
[----:B------:R-:W-:Y:S05]  /*1270*/  @!P2 BRA `(.L_x_14) ;  /* 0x0000008c00f0a947 */ /* 0x000fea0003800000 */
[----:B------:R-:W-:-:S13]  /*1280*/  ISETP.GT.U32.AND P0, PT, R33, 0x1, PT ;  /* 0x000000012100780c */ /* 0x000fda0003f04070 */
[----:B------:R-:W-:Y:S05]  /*1290*/  @P0 EXIT ;  /* 0x000000000000094d */ /* 0x000fea0003800000 */
.L_x_15:
[----:B------:R-:W-:-:S08]  /*12a0*/  NOP ;  /* 0x0000000000007918 */ /* 0x000fd00000000000 */
[----:B------:R-:W1:Y:S02]  /*12b0*/  USETMAXREG.TRY_ALLOC.CTAPOOL UP0, 0xe8 ;  /* 0x000000e8000079c8 */ /* 0x000e640008000600 */
[----:B-1----:R-:W-:-:S13]  /*12c0*/  PLOP3.LUT P0, PT, PT, PT, UP0, 0x80, 0x0 ;  /* 0x000000000000781c */ /* 0x002fda0003f0f008 */
[----:B------:R-:W-:Y:S05]  /*12d0*/  @!P0 BRA `(.L_x_15) ;  /* 0xfffffffc00f08947 */ /* 0x000fea000383ffff */
[----:B------:R-:W-:-:S13]  /*12e0*/  LOP3.LUT P0, RZ, R8, 0xff, RZ, 0xc0, !PT ;  /* 0x000000ff08ff7812 */ /* 0x000fda000780c0ff */
[----:B------:R-:W-:Y:S05]  /*12f0*/  @!P0 EXIT ;  /* 0x000000000000894d */ /* 0x000fea0003800000 */
[----:B------:R-:W1:Y:S01]  /*1300*/  S2UR UR4, SR_CgaCtaId ;  /* 0x00000000000479c3 */ /* 0x000e620000008800 */
[----:B------:R-:W-:Y:S01]  /*1310*/  VIADD R6, R5, 0xffffffff ;  /* 0xffffffff05067836 */ /* 0x000fe20000000000 */
[----:B------:R-:W-:Y:S01]  /*1320*/  SHF.R.S32.HI R0, RZ, 0x1f, R3 ;  /* 0x0000001fff007819 */ /* 0x000fe20000011403 */
[----:B------:R-:W-:Y:S01]  /*1330*/  UMOV UR41, 0x400 ;  /* 0x0000040000297882 */ /* 0x000fe20000000000 */
[----:B------:R-:W-:Y:S01]  /*1340*/  UISETP.LT.AND UP0, UPT, UR40, 0x1, UPT ;  /* 0x000000012800788c */ /* 0x000fe2000bf01270 */
[----:B------:R-:W-:Y:S01]  /*1350*/  LOP3.LUT R172, R16, 0x1, RZ, 0xfc, !PT ;  /* 0x0000000110ac7812 */ /* 0x000fe200078efcff */
[----:B------:R-:W-:Y:S01]  /*1360*/  USHF.L.U32 UR44, UR40, 0x1, URZ ;  /* 0x00000001282c7899 */ /* 0x000fe2000800063f */
[----:B------:R-:W-:Y:S01]  /*1370*/  R2UR UR42, R6 ;  /* 0x00000000062a72ca */ /* 0x000fe200000e0000 */
[----:B------:R-:W-:Y:S01]  /*1380*/  USEL UR43, UR40, 0x1, UP0 ;  /* 0x00000001282b7887 */ /* 0x000fe20008000000 */
[CC--:B------:R-:W-:Y:S02]  /*1390*/  LEA.HI R4, R0.reuse, R3.reuse, RZ, 0x2 ;  /* 0x0000000300047211 */ /* 0x0c0fe400078f10ff */
[----:B------:R-:W-:Y:S01]  /*13a0*/  LEA.HI R0, R0, R3, RZ, 0x5 ;  /* 0x0000000300007211 */ /* 0x000fe200078f28ff */
[----:B------:R-:W-:Y:S01]  /*13b0*/  UIADD3 UR43, -UR43, UR40, URZ ;  /* 0x000000282b2b7290 */ /* 0x000fe2000fffe13f */
[----:B------:R-:W-:-:S02]  /*13c0*/  SHF.R.S32.HI R154, RZ, 0x2, R4 ;  /* 0x00000002ff9a7819 */ /* 0x000fc40000011404 */
[----:B------:R-:W-:Y:S02]  /*13d0*/  SHF.R.S32.HI R5, RZ, 0x1f, R4 ;  /* 0x0000001fff057819 */ /* 0x000fe40000011404 */
[----:B------:R-:W-:Y:S02]  /*13e0*/  LOP3.LUT R156, R4, 0xfffffffc, RZ, 0xc0, !PT ;  /* 0xfffffffc049c7812 */ /* 0x000fe400078ec0ff */
[----:B------:R-:W-:Y:S01]  /*13f0*/  LEA.HI R5, R5, R154, RZ, 0x3 ;  /* 0x0000009a05057211 */ /* 0x000fe200078f18ff */
[----:B------:R-:W-:Y:S01]  /*1400*/  USHF.L.U32 UR42, UR42, 0x3, URZ ;  /* 0x000000032a2a7899 */ /* 0x000fe2000800063f */
[----:B------:R-:W-:Y:S01]  /*1410*/  ISETP.NE.AND P0, PT, R6, RZ, PT ;  /* 0x000000ff0600720c */ /* 0x000fe20003f05270 */
[----:B------:R-:W-:Y:S01]  /*1420*/  IMAD.IADD R156, R3, 0x1, -R156 ;  /* 0x00000001039c7824 */ /* 0x000fe200078e0a9c */
[----:B------:R-:W-:Y:S01]  /*1430*/  LOP3.LUT R5, R5, 0xfffffff8, RZ, 0xc0, !PT ;  /* 0xfffffff805057812 */ /* 0x000fe200078ec0ff */
[----:B-1----:R-:W-:Y:S01]  /*1440*/  ULEA UR41, UR4, UR41, 0x18 ;  /* 0x0000002904297291 */ /* 0x002fe2000f8ec03f */
[----:B------:R-:W-:Y:S01]  /*1450*/  SEL R173, RZ, 0x1, P0 ;  /* 0x00000001ffad7807 */ /* 0x000fe20000000000 */
[----:B------:R-:W-:Y:S01]  /*1460*/  IMAD.U32 R158, RZ, RZ, UR42 ;  /* 0x0000002aff9e7e24 */ /* 0x000fe2000f8e00ff */
[----:B------:R-:W-:Y:S01]  /*1470*/  ULDC UR4, c[0x0][0x284] ;  /* 0x0000a10000047ab9 */ /* 0x000fe20000000800 */
[----:B------:R-:W-:Y:S01]  /*1480*/  IMAD.IADD R154, R154, 0x1, -R5 ;  /* 0x000000019a9a7824 */ /* 0x000fe200078e0a05 */
[----:B------:R-:W-:Y:S01]  /*1490*/  UIADD3 UR45, UR41, 0xc0, URZ ;  /* 0x000000c0292d7890 */ /* 0x000fe2000fffe03f */
[----:B------:R-:W-:-:S02]  /*14a0*/  SHF.R.S32.HI R5, RZ, 0x5, R0 ;  /* 0x00000005ff057819 */ /* 0x000fc40000011400 */
[C---:B------:R-:W-:Y:S02]  /*14b0*/  LOP3.LUT R160, R158.reuse, 0x8, RZ, 0xc0, !PT ;  /* 0x000000089ea07812 */ /* 0x040fe400078ec0ff */
[--C-:B------:R-:W-:Y:S01]  /*14c0*/  SHF.R.S32.HI R155, RZ, 0x1f, R154.reuse ;  /* 0x0000001fff9b7819 */ /* 0x100fe2000001149a */
[C-C-:B------:R-:W-:Y:S01]  /*14d0*/  IMAD R161, R5.reuse, -0x10, -R154.reuse ;  /* 0xfffffff005a17824 */ /* 0x140fe200078e0a9a */
[----:B------:R-:W-:Y:S01]  /*14e0*/  LOP3.LUT R158, R158, 0x8, RZ, 0xc, !PT ;  /* 0x000000089e9e7812 */ /* 0x000fe200078e0cff */
[----:B------:R-:W-:Y:S01]  /*14f0*/  IMAD.U32 R157, RZ, RZ, UR45 ;  /* 0x0000002dff9d7e24 */ /* 0x000fe2000f8e00ff */
[----:B------:R-:W-:Y:S01]  /*1500*/  LOP3.LUT R160, R160, 0x18, RZ, 0x3c, !PT ;  /* 0x00000018a0a07812 */ /* 0x000fe200078e3cff */
[----:B------:R-:W-:-:S04]  /*1510*/  IMAD.WIDE R154, R5, 0x10, R154 ;  /* 0x00000010059a7825 */ /* 0x000fc800078e029a */
[----:B------:R-:W-:Y:S02]  /*1520*/  VIADD R159, R157, UR42 ;  /* 0x0000002a9d9f7c36 */ /* 0x000fe40008000000 */
[----:B------:R-:W-:-:S07]  /*1530*/  VIADD R161, R161, UR4 ;  /* 0x00000004a1a17c36 */ /* 0x000fce0008000000 */
.L_x_291:
[----:B------:R-:W-:Y:S01]  /*1540*/  SHF.L.U32 R0, R173, 0x1f, RZ ;  /* 0x0000001fad007819 */ /* 0x000fe200000006ff */
[----:B------:R-:W-:Y:S02]  /*1550*/  ULDC UR4, c[0x0][0x28c] ;  /* 0x0000a30000047ab9 */ /* 0x000fe40000000800 */
[----:B------:R-:W-:Y:S01]  /*1560*/  ISETP.LT.AND P1, PT, RZ, UR4, PT ;  /* 0x00000004ff007c0c */ /* 0x000fe2000bf21270 */
[----:B------:R-:W1:Y:S02]  /*1570*/  SYNCS.PHASECHK.TRANS64.TRYWAIT P0, [R157+UR42], R0 ;  /* 0x000000009d0075a7 */ /* 0x000e64000800016a */
[----:B-1-34-:R-:W-:Y:S10]  /*1580*/  @!P0 BRA `(.L_x_16) ;  /* 0x000000a000208947 */ /* 0x01aff40003800000 */
.L_x_320:
[----:B------:R-:W-:Y:S05]  /*1590*/  @P1 BRA `(.L_x_17) ;  /* 0x0000000000401947 */ /* 0x000fea0003800000 */
[----:B-1----:R-:W-:Y:S01]  /*15a0*/  MOV R0, 0x0 ;  /* 0x0000000000007802 */ /* 0x002fe20000000f00 */
[----:B------:R-:W-:Y:S01]  /*15b0*/  ULDC.64 UR4, c[0x4][0x68] ;  /* 0x01001a0000047ab9 */ /* 0x000fe20000000a00 */
[----:B------:R-:W-:Y:S01]  /*15c0*/  ULDC.64 UR6, c[0x4][0x8] ;  /* 0x0100020000067ab9 */ /* 0x000fe20000000a00 */
[----:B------:R-:W-:Y:S01]  /*15d0*/  IMAD.U32 R4, RZ, RZ, UR4 ;  /* 0x00000004ff047e24 */ /* 0x000fe2000f8e00ff */
[----:B------:R1:W2:Y:S01]  /*15e0*/  LDC.64 R14, c[0x4][R0] ;  /* 0x01000000000e7b82 */ /* 0x0002a20000000a00 */
[----:B------:R-:W-:Y:S01]  /*15f0*/  IMAD.U32 R5, RZ, RZ, UR5 ;  /* 0x00000005ff057e24 */ /* 0x000fe2000f8e00ff */
[----:B------:R-:W-:Y:S01]  /*1600*/  ULDC.64 UR4, c[0x4][0x70] ;  /* 0x01001c0000047ab9 */ /* 0x000fe20000000a00 */
[----:B------:R-:W-:Y:S02]  /*1610*/  IMAD.U32 R10, RZ, RZ, UR6 ;  /* 0x00000006ff0a7e24 */ /* 0x000fe4000f8e00ff */
[----:B------:R-:W-:Y:S02]  /*1620*/  IMAD.U32 R6, RZ, RZ, UR4 ;  /* 0x00000004ff067e24 */ /* 0x000fe4000f8e00ff */
[----:B------:R-:W-:-:S02]  /*1630*/  IMAD.U32 R7, RZ, RZ, UR5 ;  /* 0x00000005ff077e24 */ /* 0x000fc4000f8e00ff */
[----:B------:R-:W-:Y:S02]  /*1640*/  IMAD.U32 R11, RZ, RZ, UR7 ;  /* 0x00000007ff0b7e24 */ /* 0x000fe4000f8e00ff */
[----:B------:R-:W-:Y:S02]  /*1650*/  IMAD.MOV.U32 R8, RZ, RZ, 0x1e1 ;  /* 0x000001e1ff087424 */ /* 0x000fe400078e00ff */
[----:B0-----:R-:W-:Y:S02]  /*1660*/  IMAD.MOV.U32 R12, RZ, RZ, 0x1 ;  /* 0x00000001ff0c7424 */ /* 0x001fe400078e00ff */
[----:B-1----:R-:W-:-:S07]  /*1670*/  IMAD.MOV.U32 R13, RZ, RZ, RZ ;  /* 0x000000ffff0d7224 */ /* 0x002fce00078e00ff */
[----:B------:R-:W-:-:S07]  /*1680*/  LEPC R20, `(.L_x_17) ;  /* 0x000000001014794e */ /* 0x000fce0000000000 */
[----:B--2--5:R-:W-:Y:S05]  /*1690*/  CALL.ABS.NOINC R14 ;  /* 0x000000000e007343 */ /* 0x024fea0003c00000 */
.L_x_17:
[----:B------:R-:W-:-:S13]  /*16a0*/  ISETP.NE.AND P0, PT, R172, 0x3, PT ;  /* 0x00000003ac00780c */ /* 0x000fda0003f05270 */
[----:B------:R-:W-:Y:S05]  /*16b0*/  @!P0 BRA `(.L_x_18) ;  /* 0x0000000000048947 */ /* 0x000fea0003800000 */
[----:B------:R-:W-:Y:S01]  /*16c0*/  BPT.TRAP 0x1 ;  /* 0x000000040000795c */ /* 0x000fe20000300000 */
.L_x_18:
[----:B------:R-:W-:Y:S02]  /*16d0*/  IMAD.U32 R3, RZ, RZ, UR39 ;  /* 0x00000027ff037e24 */ /* 0x000fe4000f8e00ff */
[----:B-1----:R-:W-:-:S03]  /*16e0*/  IMAD.U32 R0, RZ, RZ, UR38 ;  /* 0x00000026ff007e24 */ /* 0x002fc6000f8e00ff */
[----:B------:R-:W-:Y:S02]  /*16f0*/  LEA R3, R3, UR41, 0x3 ;  /* 0x0000002903037c11 */ /* 0x000fe4000f8e18ff */
[----:B------:R-:W-:-:S04]  /*1700*/  SHF.L.U32 R0, R0, 0x1f, RZ ;  /* 0x0000001f00007819 */ /* 0x000fc800000006ff */
[----:B------:R1:W2:Y:S01]  /*1710*/  SYNCS.PHASECHK.TRANS64.TRYWAIT P1, [R3+URZ], R0 ;  /* 0x00000000030075a7 */ /* 0x0002a2000802017f */
[----:B------:R-:W-:Y:S05]  /*1720*/  @!P0 BRA `(.L_x_19) ;  /* 0x0000000000048947 */ /* 0x000fea0003800000 */
[----:B------:R-:W-:Y:S01]  /*1730*/  BPT.TRAP 0x1 ;  /* 0x000000040000795c */ /* 0x000fe20000300000 */
.L_x_19:
[----:B------:R-:W-:-:S05]  /*1740*/  IMAD.U32 R4, RZ, RZ, UR43 ;  /* 0x0000002bff047e24 */ /* 0x000fca000f8e00ff */
[----:B------:R-:W-:Y:S01]  /*1750*/  ISETP.GE.AND P2, PT, R4, 0x1, PT ;  /* 0x000000010400780c */ /* 0x000fe20003f46270 */
[----:B--2---:R-:W-:-:S12]  /*1760*/  @P1 BRA `(.L_x_20) ;  /* 0x0000000000081947 */ /* 0x004fd80003800000 */
[----:B------:R-:W2:Y:S02]  /*1770*/  SYNCS.PHASECHK.TRANS64.TRYWAIT P1, [R3+URZ], R0 ;  /* 0x00000000030075a7 */ /* 0x000ea4000802017f */
[----:B--2---:R-:W-:Y:S05]  /*1780*/  @!P1 BRA `(.L_x_21) ;  /* 0x0000009c00b49947 */ /* 0x004fea0003800000 */
.L_x_20:
[----:B------:R-:W-:Y:S05]  /*1790*/  WARPSYNC.ALL ;  /* 0x0000000000007948 */ /* 0x000fea0003800000 */
[----:B------:R-:W-:Y:S01]  /*17a0*/  UIADD3 UR5, UR41, 0xb180, URZ ;  /* 0x0000b18029057890 */ /* 0x000fe2000fffe03f */
[----:B------:R-:W-:Y:S01]  /*17b0*/  WARPGROUP.ARRIVE ;  /* 0x00000000000079c5 */ /* 0x000fe20000000000 */
[----:B------:R-:W-:Y:S02]  /*17c0*/  UIADD3 UR4, UR41, 0x180, URZ ;  /* 0x0000018029047890 */ /* 0x000fe4000fffe03f */
[----:B------:R-:W-:Y:S02]  /*17d0*/  USHF.R.U32.HI UR5, URZ, 0x4, UR5 ;  /* 0x000000043f057899 */ /* 0x000fe40008011605 */
[----:B------:R-:W-:-:S02]  /*17e0*/  USHF.R.U32.HI UR4, URZ, 0x4, UR4 ;  /* 0x000000043f047899 */ /* 0x000fc40008011604 */
[----:B------:R-:W-:Y:S02]  /*17f0*/  ULOP3.LUT UR5, UR5, 0x3fff, URZ, 0xc0, !UPT ;  /* 0x00003fff05057892 */ /* 0x000fe4000f8ec03f */
[----:B------:R-:W-:Y:S02]  /*1800*/  ULOP3.LUT UR8, UR4, 0x3fff, URZ, 0xc0, !UPT ;  /* 0x00003fff04087892 */ /* 0x000fe4000f8ec03f */
[----:B------:R-:W-:Y:S02]  /*1810*/  ULOP3.LUT UR11, UR5, 0x10000, URZ, 0xfc, !UPT ;  /* 0x00010000050b7892 */ /* 0x000fe4000f8efc3f */
[----:B------:R-:W-:Y:S02]  /*1820*/  ULEA UR4, UR39, UR8, 0x8 ;  /* 0x0000000827047291 */ /* 0x000fe4000f8e403f */
[----:B------:R-:W-:Y:S01]  /*1830*/  ULEA UR6, UR39, UR11, 0xa ;  /* 0x0000000b27067291 */ /* 0x000fe2000f8e503f */
[----:B------:R-:W-:Y:S01]  /*1840*/  UMOV UR5, 0x40000040 ;  /* 0x4000004000057882 */ /* 0x000fe20000000000 */
[----:B------:R-:W-:-:S07]  /*1850*/  UMOV UR7, 0x80000020 ;  /* 0x8000002000077882 */ /* 0x000fce0000000000 */
[----:B------:R-:W-:Y:S01]  /*1860*/  HGMMA.64x256x16.F32 R24, gdesc[UR4].tnspA, RZ, !UPT, gsb0 ;  /* 0x23e00000041879f0 */ /* 0x000fe2000c0008ff */
[----:B------:R-:W-:Y:S02]  /*1870*/  UIADD3 UR4, UR4, 0x80, URZ ;  /* 0x0000008004047890 */ /* 0x000fe4000fffe03f */
[----:B------:R-:W-:Y:S01]  /*1880*/  UIADD3 UR6, UR6, 0x2, URZ ;  /* 0x0000000206067890 */ /* 0x000fe2000fffe03f */
[----:B------:R-:W-:Y:S01]  /*1890*/  UMOV UR5, 0x40000040 ;  /* 0x4000004000057882 */ /* 0x000fe20000000000 */
[----:B------:R-:W-:Y:S01]  /*18a0*/  UMOV UR7, 0x80000020 ;  /* 0x8000002000077882 */ /* 0x000fe20000000000 */
[----:B------:R-:W-:Y:S02]  /*18b0*/  WARPGROUP.DEPBAR.LE gsb0, 0x0 ;  /* 0x00008000000079c5 */ /* 0x000fe40000010000 */
[----:B------:R-:W-:-:S15]  /*18c0*/  WARPGROUP.ARRIVE ;  /* 0x00000000000079c5 */ /* 0x000fde0000000000 */
[----:B------:R-:W-:-:S05]  /*18d0*/  NOP ;  /* 0x0000000000007918 */ /* 0x000fca0000000000 */
[----:B------:R-:W-:Y:S03]  /*18e0*/  HGMMA.64x256x16.F32 R24, gdesc[UR4].tnspA, R24, gsb0 ;  /* 0x23e00000041879f0 */ /* 0x000fe60008000818 */
[----:B------:R-:W-:Y:S02]  /*18f0*/  WARPGROUP.DEPBAR.LE gsb0, 0x0 ;  /* 0x00008000000079c5 */ /* 0x000fe40000010000 */
[----:B------:R-:W-:Y:S05]  /*1900*/  @!P2 BRA `(.L_x_22) ;  /* 0x0000000000d4a947 */ /* 0x000fea0003800000 */
[----:B------:R-:W-:Y:S01]  /*1910*/  UIADD3 UR4, UR39, 0x1, URZ ;  /* 0x0000000127047890 */ /* 0x000fe2000fffe03f */
[----:B-12---:R-:W-:Y:S01]  /*1920*/  IMAD.U32 R0, RZ, RZ, UR43 ;  /* 0x0000002bff007e24 */ /* 0x006fe2000f8e00ff */
[----:B------:R-:W-:Y:S02]  /*1930*/  UMOV UR10, UR39 ;  /* 0x00000027000a7c82 */ /* 0x000fe40008000000 */
[----:B------:R-:W-:-:S04]  /*1940*/  UISETP.NE.AND UP0, UPT, UR4, 0xb, UPT ;  /* 0x0000000b0400788c */ /* 0x000fc8000bf05270 */
[----:B------:R-:W-:Y:S02]  /*1950*/  USEL UR5, URZ, 0x1, UP0 ;  /* 0x000000013f057887 */ /* 0x000fe40008000000 */
[----:B------:R-:W-:Y:S02]  /*1960*/  USEL UR9, UR4, URZ, UP0 ;  /* 0x0000003f04097287 */ /* 0x000fe40008000000 */
[----:B------:R-:W-:-:S06]  /*1970*/  ULOP3.LUT UR5, UR38, UR5, URZ, 0x3c, !UPT ;  /* 0x0000000526057292 */ /* 0x000fcc000f8e3c3f */
[----:B------:R-:W-:-:S07]  /*1980*/  IMAD.U32 R5, RZ, RZ, UR5 ;  /* 0x00000005ff057e24 */ /* 0x000fce000f8e00ff */
.L_x_29:
[----:B-12---:R-:W-:Y:S05]  /*1990*/  @!P0 BRA `(.L_x_23) ;  /* 0x0000000000048947 */ /* 0x006fea0003800000 */
[----:B------:R-:W-:Y:S01]  /*19a0*/  BPT.TRAP 0x1 ;  /* 0x000000040000795c */ /* 0x000fe20000300000 */
.L_x_23:
[----:B------:R-:W-:Y:S01]  /*19b0*/  ULEA UR4, UR9, UR41, 0x3 ;  /* 0x0000002909047291 */ /* 0x000fe2000f8e183f */
[----:B------:R-:W-:-:S08]  /*19c0*/  SHF.L.U32 R3, R5, 0x1f, RZ ;  /* 0x0000001f05037819 */ /* 0x000fd000000006ff */
[----:B------:R1:W2:Y:S01]  /*19d0*/  SYNCS.PHASECHK.TRANS64.TRYWAIT P1, [UR4], R3 ;  /* 0x00000003ff0075a7 */ /* 0x0002a20008020144 */
[----:B------:R-:W-:Y:S05]  /*19e0*/  @!P0 BRA `(.L_x_24) ;  /* 0x0000000000048947 */ /* 0x000fea0003800000 */
[----:B------:R-:W-:Y:S01]  /*19f0*/  BPT.TRAP 0x1 ;  /* 0x000000040000795c */ /* 0x000fe20000300000 */
.L_x_24:
[----:B--2---:R-:W-:Y:S05]  /*1a00*/  @P1 BRA `(.L_x_25) ;  /* 0x0000000000081947 */ /* 0x004fea0003800000 */
[----:B------:R-:W2:Y:S02]  /*1a10*/  SYNCS.PHASECHK.TRANS64.TRYWAIT P1, [UR4], R3 ;  /* 0x00000003ff0075a7 */ /* 0x000ea40008020144 */
[----:B--2---:R-:W-:Y:S05]  /*1a20*/  @!P1 BRA `(.L_x_26) ;  /* 0x0000009c00209947 */ /* 0x004fea0003800000 */
.L_x_25:
[----:B------:R-:W-:Y:S01]  /*1a30*/  ULEA UR4, UR9, UR8, 0x8 ;  /* 0x0000000809047291 */ /* 0x000fe2000f8e403f */
[----:B------:R-:W-:Y:S01]  /*1a40*/  WARPGROUP.ARRIVE ;  /* 0x00000000000079c5 */ /* 0x000fe20000000000 */
[----:B------:R-:W-:Y:S01]  /*1a50*/  ULEA UR6, UR9, UR11, 0xa ;  /* 0x0000000b09067291 */ /* 0x000fe2000f8e503f */
[----:B------:R-:W-:Y:S01]  /*1a60*/  UMOV UR5, 0x40000040 ;  /* 0x4000004000057882 */ /* 0x000fe20000000000 */
[----:B------:R-:W-:-:S07]  /*1a70*/  UMOV UR7, 0x80000020 ;  /* 0x8000002000077882 */ /* 0x000fce0000000000 */
[----:B------:R-:W-:Y:S01]  /*1a80*/  HGMMA.64x256x16.F32 R24, gdesc[UR4].tnspA, R24, gsb0 ;  /* 0x23e00000041879f0 */ /* 0x000fe20008000818 */
        /* <DEDUP_REMOVED lines=10> */
[----:B------:R-:W-:Y:S01]  /*1b30*/  BPT.TRAP 0x1 ;  /* 0x000000040000795c */ /* 0x000fe20000300000 */
.L_x_27:
[----:B------:R-:W-:Y:S01]  /*1b40*/  ULEA UR4, UR10, UR41, 0x3 ;  /* 0x000000290a047291 */ /* 0x000fe2000f8e183f */
[----:B------:R-:W-:-:S03]  /*1b50*/  ISETP.GT.U32.AND P1, PT, R16, 0x1, PT ;  /* 0x000000011000780c */ /* 0x000fc60003f24070 */
[----:B------:R-:W-:-:S04]  /*1b60*/  UIADD3 UR4, UR4, 0x58, URZ ;  /* 0x0000005804047890 */ /* 0x000fc8000fffe03f */
[----:B------:R-:W-:-:S09]  /*1b70*/  UPRMT UR4, URZ, 0x654, UR4 ;  /* 0x000006543f047896 */ /* 0x000fd20008000004 */
[----:B------:R-:W-:Y:S01]  /*1b80*/  SYNCS.ARRIVE.TRANS64.RED.A1T0 RZ, [UR4], RZ ;  /* 0x000000ffffff79a7 */ /* 0x000fe20008100404 */
[----:B------:R-:W-:Y:S05]  /*1b90*/  @P1 BRA `(.L_x_28) ;  /* 0x0000000000041947 */ /* 0x000fea0003800000 */
[----:B------:R-:W-:Y:S01]  /*1ba0*/  BPT.TRAP 0x1 ;  /* 0x000000040000795c */ /* 0x000fe20000300000 */
.L_x_28:
[----:B------:R-:W-:Y:S01]  /*1bb0*/  UIADD3 UR9, UR9, 0x1, URZ ;  /* 0x0000000109097890 */ /* 0x000fe2000fffe03f */
[C---:B------:R-:W-:Y:S01]  /*1bc0*/  ISETP.GT.AND P1, PT, R0.reuse, 0x1, PT ;  /* 0x000000010000780c */ /* 0x040fe20003f24270 */
[----:B------:R-:W-:Y:S01]  /*1bd0*/  UIADD3 UR10, UR10, 0x1, URZ ;  /* 0x000000010a0a7890 */ /* 0x000fe2000fffe03f */
[----:B------:R-:W-:Y:S01]  /*1be0*/  VIADD R0, R0, 0xffffffff ;  /* 0xffffffff00007836 */ /* 0x000fe20000000000 */
[----:B------:R-:W-:Y:S02]  /*1bf0*/  UISETP.NE.AND UP0, UPT, UR9, 0xb, UPT ;  /* 0x0000000b0900788c */ /* 0x000fe4000bf05270 */
[----:B------:R-:W-:Y:S02]  /*1c00*/  UISETP.NE.AND UP1, UPT, UR10, 0xb, UPT ;  /* 0x0000000b0a00788c */ /* 0x000fe4000bf25270 */
[----:B------:R-:W-:Y:S02]  /*1c10*/  USEL UR4, URZ, 0x1, UP0 ;  /* 0x000000013f047887 */ /* 0x000fe40008000000 */
[----:B------:R-:W-:-:S02]  /*1c20*/  USEL UR9, UR9, URZ, UP0 ;  /* 0x0000003f09097287 */ /* 0x000fc40008000000 */
[----:B------:R-:W-:Y:S02]  /*1c30*/  USEL UR10, UR10, URZ, UP1 ;  /* 0x0000003f0a0a7287 */ /* 0x000fe40008800000 */
[----:B------:R-:W-:Y:S01]  /*1c40*/  LOP3.LUT R5, R5, UR4, RZ, 0x3c, !PT ;  /* 0x0000000405057c12 */ /* 0x000fe2000f8e3cff */
[----:B------:R-:W-:Y:S09]  /*1c50*/  @P1 BRA `(.L_x_29) ;  /* 0xfffffffc004c1947 */ /* 0x000ff2000383ffff */
.L_x_22:
[----:B-12---:R-:W1:Y:S01]  /*1c60*/  LDC R0, c[0x0][0x28c] ;  /* 0x0000a300ff007b82 */ /* 0x006e620000000800 */
[----:B------:R2:W-:Y:S01]  /*1c70*/  SYNCS.ARRIVE.TRANS64.A1T0 RZ, [R158+UR45], RZ ;  /* 0x000000ff9eff79a7 */ /* 0x0005e2000810002d */
[----:B-1----:R-:W-:-:S13]  /*1c80*/  ISETP.GE.AND P1, PT, R0, 0x1, PT ;  /* 0x000000010000780c */ /* 0x002fda0003f26270 */
[----:B--2---:R-:W-:Y:S05]  /*1c90*/  @!P1 BRA `(.L_x_30) ;  /* 0x0000000000349947 */ /* 0x004fea0003800000 */
[----:B------:R-:W-:Y:S05]  /*1ca0*/  @!P0 BRA `(.L_x_31) ;  /* 0x0000000000048947 */ /* 0x000fea0003800000 */
[----:B------:R-:W-:Y:S01]  /*1cb0*/  BPT.TRAP 0x1 ;  /* 0x000000040000795c */ /* 0x000fe20000300000 */
.L_x_31:
[----:B------:R-:W-:Y:S01]  /*1cc0*/  UIADD3 UR6, UR43, UR39, URZ ;  /* 0x000000272b067290 */ /* 0x000fe2000fffe03f */
[----:B------:R-:W-:-:S03]  /*1cd0*/  ISETP.GT.U32.AND P0, PT, R16, 0x1, PT ;  /* 0x000000011000780c */ /* 0x000fc60003f04070 */
[----:B------:R-:W-:-:S04]  /*1ce0*/  UIMAD.WIDE.U32 UR4, UR6, -0x45d1745d, URZ ;  /* 0xba2e8ba3060478a5 */ /* 0x000fc8000f8e003f */
[----:B------:R-:W-:-:S04]  /*1cf0*/  USHF.R.U32.HI UR4, URZ, 0x3, UR5 ;  /* 0x000000033f047899 */ /* 0x000fc80008011605 */
[----:B------:R-:W-:-:S04]  /*1d00*/  UIMAD UR6, UR4, -0xb, UR6 ;  /* 0xfffffff5040678a4 */ /* 0x000fc8000f8e0206 */
[----:B------:R-:W-:-:S04]  /*1d10*/  ULEA UR6, UR6, UR41, 0x3 ;  /* 0x0000002906067291 */ /* 0x000fc8000f8e183f */
[----:B------:R-:W-:-:S04]  /*1d20*/  UIADD3 UR6, UR6, 0x58, URZ ;  /* 0x0000005806067890 */ /* 0x000fc8000fffe03f */
[----:B------:R-:W-:-:S09]  /*1d30*/  UPRMT UR6, URZ, 0x654, UR6 ;  /* 0x000006543f067896 */ /* 0x000fd20008000006 */
[----:B------:R-:W-:Y:S01]  /*1d40*/  SYNCS.ARRIVE.TRANS64.RED.A1T0 RZ, [UR6], RZ ;  /* 0x000000ffffff79a7 */ /* 0x000fe20008100406 */
[----:B------:R-:W-:Y:S05]  /*1d50*/  @P0 BRA `(.L_x_30) ;  /* 0x0000000000040947 */ /* 0x000fea0003800000 */
[----:B------:R-:W-:Y:S01]  /*1d60*/  BPT.TRAP 0x1 ;  /* 0x000000040000795c */ /* 0x000fe20000300000 */
.L_x_30:
[----:B------:R-:W-:Y:S01]  /*1d70*/  SHF.L.U32 R0, R173, 0x1f, RZ ;  /* 0x0000001fad007819 */ /* 0x000fe200000006ff */
[----:B------:R-:W-:Y:S01]  /*1d80*/  UIADD3 UR39, UR44, UR39, URZ ;  /* 0x000000272c277290 */ /* 0x000fe2000fffe03f */
[----:B------:R-:W1:Y:S01]  /*1d90*/  LDC R15, c[0x0][0x288] ;  /* 0x0000a200ff0f7b82 */ /* 0x000e620000000800 */
[----:B------:R-:W-:Y:S01]  /*1da0*/  UISETP.GE.U32.AND UP1, UPT, UR44, 0xb, UPT ;  /* 0x0000000b2c00788c */ /* 0x000fe2000bf26070 */
[----:B------:R-:W-:Y:S01]  /*1db0*/  IMAD.SHL.U32 R8, R156, 0x2, RZ ;  /* 0x000000029c087824 */ /* 0x000fe200078e00ff */
[----:B------:R-:W-:Y:S02]  /*1dc0*/  UISETP.GT.U32.AND UP0, UPT, UR39, 0xa, UPT ;  /* 0x0000000a2700788c */ /* 0x000fe4000bf04070 */
[----:B------:R-:W-:Y:S02]  /*1dd0*/  UIMAD.WIDE.U32 UR4, UR39, -0x45d1745d, URZ ;  /* 0xba2e8ba3270478a5 */ /* 0x000fe4000f8e003f */
[----:B------:R-:W-:Y:S01]  /*1de0*/  UISETP.LT.U32.AND UP0, UPT, UR44, 0xb, UP0 ;  /* 0x0000000b2c00788c */ /* 0x000fe20008701070 */
[----:B------:R-:W2:Y:S01]  /*1df0*/  SYNCS.PHASECHK.TRANS64.TRYWAIT P0, [R157+UR42+0x10], R0 ;  /* 0x000010009d0075a7 */ /* 0x000ea2000800016a */
[----:B------:R-:W-:Y:S01]  /*1e00*/  USHF.R.U32.HI UR4, URZ, 0x3, UR5 ;  /* 0x000000033f047899 */ /* 0x000fe20008011605 */
[----:B------:R-:W-:Y:S01]  /*1e10*/  SHF.R.S32.HI R9, RZ, 0x1f, R8 ;  /* 0x0000001fff097819 */ /* 0x000fe20000011408 */
[----:B------:R-:W-:-:S02]  /*1e20*/  USEL UR6, URZ, 0x1, !UP0 ;  /* 0x000000013f067887 */ /* 0x000fc4000c000000 */
[----:B------:R-:W-:Y:S02]  /*1e30*/  UIMAD UR39, UR4, -0xb, UR39 ;  /* 0xfffffff5042778a4 */ /* 0x000fe4000f8e0227 */
[----:B------:R-:W-:-:S04]  /*1e40*/  ULOP3.LUT UR38, UR38, UR6, URZ, 0x3c, !UPT ;  /* 0x0000000626267292 */ /* 0x000fc8000f8e3c3f */
[----:B------:R-:W-:Y:S01]  /*1e50*/  @UP1 ULOP3.LUT UR38, UR38, 0x1, UR4, 0x78, !UPT ;  /* 0x0000000126261892 */ /* 0x000fe2000f8e7804 */
[----:B-12---:R-:W-:Y:S11]  /*1e60*/  @!P0 BRA `(.L_x_32) ;  /* 0x0000009800288947 */ /* 0x006ff60003800000 */
.L_x_321:
[----:B------:R-:W-:Y:S01]  /*1e70*/  IMAD.SHL.U32 R14, R19, 0x40, RZ ;  /* 0x00000040130e7824 */ /* 0x000fe200078e00ff */
[----:B------:R-:W-:Y:S01]  /*1e80*/  ULDC UR6, c[0x0][0x284] ;  /* 0x0000a10000067ab9 */ /* 0x000fe20000000800 */
[----:B0-----:R-:W-:Y:S01]  /*1e90*/  IMAD.SHL.U32 R12, R22, 0x100, RZ ;  /* 0x00000100160c7824 */ /* 0x001fe200078e00ff */
[----:B------:R-:W-:Y:S01]  /*1ea0*/  SHF.R.S32.HI R165, RZ, 0x1f, R2 ;  /* 0x0000001fffa57819 */ /* 0x000fe20000011402 */
[----:B------:R-:W-:Y:S01]  /*1eb0*/  ULDC.64 UR4, c[0x0][0x5d0] ;  /* 0x0001740000047ab9 */ /* 0x000fe20000000a00 */
[----:B------:R-:W-:Y:S01]  /*1ec0*/  ISETP.GE.AND P0, PT, R14, UR6, PT ;  /* 0x000000060e007c0c */ /* 0x000fe2000bf06270 */
[----:B------:R-:W-:Y:S01]  /*1ed0*/  IMAD.WIDE.U32 R4, R2, UR4, R8 ;  /* 0x0000000402047c25 */ /* 0x000fe2000f8e0008 */
[----:B------:R-:W-:Y:S02]  /*1ee0*/  SHF.R.S32.HI R13, RZ, 0x1f, R12 ;  /* 0x0000001fff0d7819 */ /* 0x000fe4000001140c */
[C---:B------:R-:W-:Y:S01]  /*1ef0*/  ISETP.GE.OR P0, PT, R12.reuse, R15, P0 ;  /* 0x0000000f0c00720c */ /* 0x040fe20000706670 */
[----:B------:R-:W-:Y:S01]  /*1f00*/  IMAD R3, R165, UR4, RZ ;  /* 0x00000004a5037c24 */ /* 0x000fe2000f8e02ff */
[----:B------:R-:W-:-:S03]  /*1f10*/  IADD3 R6, P1, R12, R4, RZ ;  /* 0x000000040c067210 */ /* 0x000fc60007f3e0ff */
[----:B------:R-:W-:-:S05]  /*1f20*/  IMAD R3, R2, UR5, R3 ;  /* 0x0000000502037c24 */ /* 0x000fca000f8e0203 */
[----:B------:R-:W-:-:S03]  /*1f30*/  IADD3.X R7, R13, R5, R3, P1, !PT ;  /* 0x000000050d077210 */ /* 0x000fc60000ffe403 */
[----:B------:R-:W-:Y:S05]  /*1f40*/  @P0 BRA `(.L_x_33) ;  /* 0x0000007c000c0947 */ /* 0x000fea0003800000 */
[----:B------:R-:W0:Y:S01]  /*1f50*/  LDC.64 R10, c[0x0][0x5c8] ;  /* 0x00017200ff0a7b82 */ /* 0x000e220000000a00 */
[----:B-----5:R-:W-:Y:S01]  /*1f60*/  FSETP.NEU.AND P0, PT, R152, RZ, PT ;  /* 0x000000ff9800720b */ /* 0x020fe20003f0d000 */
[----:B------:R-:W-:Y:S01]  /*1f70*/  IMAD R3, R156, -0x2, R15 ;  /* 0xfffffffe9c037824 */ /* 0x000fe200078e020f */
[----:B------:R-:W-:Y:S01]  /*1f80*/  BSSY B0, `(.L_x_33) ;  /* 0x00007bf000007945 */ /* 0x000fe20003800000 */
[----:B------:R-:W-:-:S04]  /*1f90*/  IMAD.WIDE R162, R19, 0x40, R154 ;  /* 0x0000004013a27825 */ /* 0x000fc800078e029a */
[----:B-1----:R-:W-:Y:S02]  /*1fa0*/  IMAD.IADD R0, R3, 0x1, -R12 ;  /* 0x0000000103007824 */ /* 0x002fe400078e0a0c */
[----:B------:R-:W-:-:S03]  /*1fb0*/  IMAD.IADD R3, R161, 0x1, -R14 ;  /* 0x00000001a1037824 */ /* 0x000fc600078e0a0e */
[----:B------:R-:W-:-:S04]  /*1fc0*/  ISETP.GT.AND P2, PT, R0, RZ, PT ;  /* 0x000000ff0000720c */ /* 0x000fc80003f44270 */
[----:B------:R-:W-:Y:S01]  /*1fd0*/  ISETP.GT.AND P1, PT, R3, RZ, P2 ;  /* 0x000000ff0300720c */ /* 0x000fe20001724270 */
[-C--:B0-----:R-:W-:Y:S02]  /*1fe0*/  IMAD R4, R163, R10.reuse, RZ ;  /* 0x0000000aa3047224 */ /* 0x081fe400078e02ff */
[----:B------:R-:W-:-:S04]  /*1ff0*/  IMAD.WIDE.U32 R6, R162, R10, R6 ;  /* 0x0000000aa2067225 */ /* 0x000fc800078e0006 */
[----:B------:R-:W-:-:S04]  /*2000*/  IMAD R5, R162, R11, R4 ;  /* 0x0000000ba2057224 */ /* 0x000fc800078e0204 */
[----:B------:R-:W-:Y:S01]  /*2010*/  IMAD.IADD R179, R7, 0x1, R5 ;  /* 0x0000000107b37824 */ /* 0x000fe200078e0205 */
[----:B------:R-:W-:Y:S06]  /*2020*/  @!P0 BRA `(.L_x_34) ;  /* 0x0000005400a08947 */ /* 0x000fec0003800000 */
[----:B------:R-:W0:Y:S01]  /*2030*/  LDC.64 R20, c[0x0][0x5b8] ;  /* 0x00016e00ff147b82 */ /* 0x000e220000000a00 */
[----:B------:R-:W-:-:S07]  /*2040*/  ULDC.64 UR4, c[0x0][0x5c0] ;  /* 0x0001700000047ab9 */ /* 0x000fce0000000a00 */
[----:B------:R-:W1:Y:S08]  /*2050*/  LDC.64 R166, c[0x0][0x5b0] ;  /* 0x00016c00ffa67b82 */ /* 0x000e700000000a00 */
[----:B------:R-:W2:Y:S01]  /*2060*/  LDC.64 R14, c[0x0][0x5a8] ;  /* 0x00016a00ff0e7b82 */ /* 0x000ea20000000a00 */
[-C--:B0-----:R-:W-:Y:S02]  /*2070*/  IMAD R7, R165, R20.reuse, RZ ;  /* 0x00000014a5077224 */ /* 0x081fe400078e02ff */
[----:B------:R-:W-:-:S04]  /*2080*/  IMAD.WIDE.U32 R4, R2, R20, R8 ;  /* 0x0000001402047225 */ /* 0x000fc800078e0008 */
[----:B------:R-:W-:Y:S01]  /*2090*/  IMAD R175, R2, R21, R7 ;  /* 0x0000001502af7224 */ /* 0x000fe200078e0207 */
[----:B------:R-:W-:Y:S01]  /*20a0*/  IADD3 R164, P0, R12, R4, RZ ;  /* 0x000000040ca47210 */ /* 0x000fe20007f1e0ff */
[----:B-1----:R-:W-:-:S03]  /*20b0*/  IMAD R4, R163, R166, RZ ;  /* 0x000000a6a3047224 */ /* 0x002fc600078e02ff */
[----:B------:R-:W-:Y:S01]  /*20c0*/  IADD3.X R165, R13, R5, R175, P0, !PT ;  /* 0x000000050da57210 */ /* 0x000fe200007fe4af */
[C---:B------:R-:W-:Y:S02]  /*20d0*/  IMAD R177, R162.reuse, R167, R4 ;  /* 0x000000a7a2b17224 */ /* 0x040fe400078e0204 */
[----:B------:R-:W-:-:S04]  /*20e0*/  IMAD.WIDE.U32 R4, R162, R166, R164 ;  /* 0x000000a6a2047225 */ /* 0x000fc800078e00a4 */
[----:B------:R-:W-:Y:S01]  /*20f0*/  IMAD.IADD R5, R5, 0x1, R177 ;  /* 0x0000000105057824 */ /* 0x000fe200078e02b1 */
[----:B--2---:R-:W-:-:S04]  /*2100*/  LEA R168, P0, R4, R14, 0x1 ;  /* 0x0000000e04a87211 */ /* 0x004fc800078008ff */
[----:B------:R-:W-:-:S05]  /*2110*/  LEA.HI.X R169, R4, R15, R5, 0x1, P0 ;  /* 0x0000000f04a97211 */ /* 0x000fca00000f0c05 */
[----:B------:R0:W2:Y:S01]  /*2120*/  @P1 LDG.E.LTC128B.U16 R19, desc[UR36][R168.64] ;  /* 0x00000024a8131981 */ /* 0x0000a2000c1e1520 */
[----:B------:R-:W-:Y:S01]  /*2130*/  IMAD.WIDE.U32 R4, R162, R166, R12 ;  /* 0x000000a6a2047225 */ /* 0x000fe200078e000c */
[----:B------:R-:W-:Y:S02]  /*2140*/  BSSY B1, `(.L_x_35) ;  /* 0x0000014000017945 */ /* 0x000fe40003800000 */
[----:B------:R-:W-:-:S04]  /*2150*/  IADD3 R170, P0, R8, R4, RZ ;  /* 0x0000000408aa7210 */ /* 0x000fc80007f1e0ff */
[----:B------:R-:W-:Y:S01]  /*2160*/  IADD3.X R171, R9, R177, R5, P0, !PT ;  /* 0x000000b109ab7210 */ /* 0x000fe200007fe405 */
[----:B0-----:R-:W-:Y:S01]  /*2170*/  IMAD.SHL.U32 R168, R166, 0x8, RZ ;  /* 0x00000008a6a87824 */ /* 0x001fe200078e00ff */
[----:B------:R-:W-:Y:S02]  /*2180*/  LEA R4, P0, R6, UR4, 0x1 ;  /* 0x0000000406047c11 */ /* 0x000fe4000f8008ff */
[----:B------:R-:W-:Y:S01]  /*2190*/  SHF.L.U64.HI R169, R166, 0x3, R167 ;  /* 0x00000003a6a97819 */ /* 0x000fe200000102a7 */
[----:B------:R-:W-:Y:S01]  /*21a0*/  IMAD.WIDE.U32 R170, R2, R20, R170 ;  /* 0x0000001402aa7225 */ /* 0x000fe200078e00aa */
[----:B------:R-:W-:Y:S02]  /*21b0*/  LEA.HI.X R5, R6, UR5, R179, 0x1, P0 ;  /* 0x0000000506057c11 */ /* 0x000fe400080f0cb3 */
[----:B------:R-:W-:Y:S02]  /*21c0*/  ISETP.GT.AND P0, PT, R0, 0x1, PT ;  /* 0x000000010000780c */ /* 0x000fe40003f04270 */
[----:B------:R-:W-:-:S02]  /*21d0*/  LEA R6, P4, R170, R14, 0x1 ;  /* 0x0000000eaa067211 */ /* 0x000fc400078808ff */
[----:B------:R-:W-:Y:S01]  /*21e0*/  ISETP.GT.AND P3, PT, R3, RZ, P0 ;  /* 0x000000ff0300720c */ /* 0x000fe20000764270 */
[----:B--2---:R-:W-:-:S05]  /*21f0*/  HADD2.F32 R7, -RZ, R19.H0_H0 ;  /* 0x20000013ff077230 */ /* 0x004fca0000004100 */
[----:B------:R-:W-:-:S04]  /*2200*/  FMUL R7, R7, R152 ;  /* 0x0000009807077220 */ /* 0x000fc80000400000 */
[----:B------:R-:W-:-:S05]  /*2210*/  FFMA R7, R24, R153, R7 ;  /* 0x0000009918077223 */ /* 0x000fca0000000007 */
[----:B------:R-:W-:Y:S01]  /*2220*/  F2FP.F16.F32.PACK_AB R21, RZ, R7 ;  /* 0x00000007ff15723e */ /* 0x000fe200000000ff */
[----:B------:R-:W-:-:S04]  /*2230*/  IMAD.IADD R7, R175, 0x1, R171 ;  /* 0x00000001af077824 */ /* 0x000fc800078e02ab */
[----:B------:R0:W-:Y:S01]  /*2240*/  @P1 STG.E.U16 desc[UR36][R4.64], R21 ;  /* 0x0000001504001986 */ /* 0x0001e2000c101524 */
[----:B------:R-:W-:Y:S01]  /*2250*/  LEA.HI.X R7, R170, R15, R7, 0x1, P4 ;  /* 0x0000000faa077211 */ /* 0x000fe200020f0c07 */
[----:B------:R-:W-:Y:S06]  /*2260*/  @!P3 BRA `(.L_x_36) ;  /* 0x000000000004b947 */ /* 0x000fec0003800000 */
[----:B------:R1:W5:Y:S02]  /*2270*/  LDG.E.LTC128B.U16 R19, desc[UR36][R6.64+0x2] ;  /* 0x0000022406137981 */ /* 0x000364000c1e1520 */
.L_x_36:
[----:B------:R-:W-:Y:S05]  /*2280*/  BSYNC B1 ;  /* 0x0000000000017941 */ /* 0x000fea0003800000 */
.L_x_35:
[----:B0----5:R-:W-:Y:S01]  /*2290*/  HADD2.F32 R21, -RZ, R19.H0_H0 ;  /* 0x20000013ff157230 */ /* 0x021fe20000004100 */
[----:B------:R-:W-:Y:S01]  /*22a0*/  ISETP.GT.AND P2, PT, R3, 0x8, P2 ;  /* 0x000000080300780c */ /* 0x000fe20001744270 */
[----:B------:R-:W-:-:S04]  /*22b0*/  IMAD.WIDE.U32 R168, R162, R166, R168 ;  /* 0x000000a6a2a87225 */ /* 0x000fc800078e00a8 */
[----:B------:R-:W-:Y:S01]  /*22c0*/  FMUL R22, R21, R152 ;  /* 0x0000009815167220 */ /* 0x000fe20000400000 */
[----:B------:R-:W-:Y:S01]  /*22d0*/  IMAD.IADD R177, R177, 0x1, R169 ;  /* 0x00000001b1b17824 */ /* 0x000fe200078e02a9 */
[----:B------:R-:W-:Y:S02]  /*22e0*/  IADD3 R21, P1, R164, R168, RZ ;  /* 0x000000a8a4157210 */ /* 0x000fe40007f3e0ff */
[----:B------:R-:W-:-:S03]  /*22f0*/  FFMA R22, R25, R153, R22 ;  /* 0x0000009919167223 */ /* 0x000fc60000000016 */
[----:B------:R-:W-:Y:S01]  /*2300*/  IMAD.X R164, R177, 0x1, R165, P1 ;  /* 0x00000001b1a47824 */ /* 0x000fe200008e06a5 */
[C---:B------:R-:W-:Y:S02]  /*2310*/  LEA R24, P1, R21.reuse, R14, 0x1 ;  /* 0x0000000e15187211 */ /* 0x040fe400078208ff */
[----:B------:R-:W-:Y:S02]  /*2320*/  F2FP.F16.F32.PACK_AB R22, RZ, R22 ;  /* 0x00000016ff16723e */ /* 0x000fe400000000ff */
[----:B------:R-:W-:Y:S02]  /*2330*/  LEA.HI.X R25, R21, R15, R164, 0x1, P1 ;  /* 0x0000000f15197211 */ /* 0x000fe400008f0ca4 */
[----:B------:R-:W-:Y:S02]  /*2340*/  PRMT R21, R22, 0x7610, R21 ;  /* 0x0000761016157816 */ /* 0x000fe40000000015 */
[----:B------:R-:W-:-:S03]  /*2350*/  PRMT R22, R19, 0x7610, R22 ;  /* 0x0000761013167816 */ /* 0x000fc60000000016 */
[----:B------:R0:W-:Y:S04]  /*2360*/  @P3 STG.E.U16 desc[UR36][R4.64+0x2], R21 ;  /* 0x0000021504003986 */ /* 0x0001e8000c101524 */
[----:B------:R-:W2:Y:S01]  /*2370*/  @P2 LDG.E.LTC128B.U16 R22, desc[UR36][R24.64] ;  /* 0x0000002418162981 */ /* 0x000ea2000c1e1520 */
[----:B------:R-:W-:Y:S01]  /*2380*/  IADD3 R8, P1, P3, R8, R168, R12 ;  /* 0x000000a808087210 */ /* 0x000fe20007b3e00c */
[----:B------:R-:W-:Y:S01]  /*2390*/  BSSY B1, `(.L_x_37) ;  /* 0x0000011000017945 */ /* 0x000fe20003800000 */
[C---:B------:R-:W-:Y:S02]  /*23a0*/  SHF.L.U64.HI R11, R10.reuse, 0x4, R11 ;  /* 0x000000040a0b7819 */ /* 0x040fe4000001020b */
[----:B------:R-:W-:Y:S02]  /*23b0*/  IADD3.X R9, R9, R177, R13, P1, P3 ;  /* 0x000000b109097210 */ /* 0x000fe40000fe640d */
[----:B------:R-:W-:-:S02]  /*23c0*/  LEA R10, P1, R10, R4, 0x4 ;  /* 0x000000040a0a7211 */ /* 0x000fc400078220ff */
[----:B------:R-:W-:Y:S01]  /*23d0*/  ISETP.GT.AND P0, PT, R3, 0x8, P0 ;  /* 0x000000080300780c */ /* 0x000fe20000704270 */
[----:B0-----:R-:W-:-:S04]  /*23e0*/  IMAD.WIDE.U32 R20, R2, R20, R8 ;  /* 0x0000001402147225 */ /* 0x001fc800078e0008 */
[----:B------:R-:W-:Y:S01]  /*23f0*/  IMAD.X R11, R11, 0x1, R5, P1 ;  /* 0x000000010b0b7824 */ /* 0x000fe200008e0605 */
[----:B------:R-:W-:Y:S01]  /*2400*/  LEA R8, P3, R20, R14, 0x1 ;  /* 0x0000000e14087211 */ /* 0x000fe200078608ff */
[----:B------:R-:W-:-:S05]  /*2410*/  IMAD.IADD R2, R175, 0x1, R21 ;  /* 0x00000001af027824 */ /* 0x000fca00078e0215 */
[----:B------:R-:W-:Y:S01]  /*2420*/  LEA.HI.X R9, R20, R15, R2, 0x1, P3 ;  /* 0x0000000f14097211 */ /* 0x000fe200018f0c02 */
[----:B--2---:R-:W-:-:S05]  /*2430*/  HADD2.F32 R19, -RZ, R22.H0_H0 ;  /* 0x20000016ff137230 */ /* 0x004fca0000004100 */
[----:B------:R-:W-:-:S04]  /*2440*/  FMUL R19, R19, R152 ;  /* 0x0000009813137220 */ /* 0x000fc80000400000 */
[----:B------:R-:W-:-:S05]  /*2450*/  FFMA R19, R26, R153, R19 ;  /* 0x000000991a137223 */ /* 0x000fca0000000013 */
[----:B------:R-:W-:-:S05]  /*2460*/  F2FP.F16.F32.PACK_AB R19, RZ, R19 ;  /* 0x00000013ff13723e */ /* 0x000fca00000000ff */
[----:B------:R0:W-:Y:S01]  /*2470*/  @P2 STG.E.U16 desc[UR36][R10.64], R19 ;  /* 0x000000130a002986 */ /* 0x0001e2000c101524 */
[----:B------:R-:W-:Y:S05]  /*2480*/  @!P0 BRA `(.L_x_38) ;  /* 0x0000000000048947 */ /* 0x000fea0003800000 */
[----:B------:R2:W5:Y:S02]  /*2490*/  LDG.E.LTC128B.U16 R22, desc[UR36][R8.64+0x2] ;  /* 0x0000022408167981 */ /* 0x000564000c1e1520 */
.L_x_38:
[----:B------:R-:W-:Y:S05]  /*24a0*/  BSYNC B1 ;  /* 0x0000000000017941 */ /* 0x000fea0003800000 */
.L_x_37:
[----:B-----5:R-:W-:Y:S01]  /*24b0*/  HADD2.F32 R13, -RZ, R22.H0_H0 ;  /* 0x20000016ff0d7230 */ /* 0x020fe20000004100 */
[----:B------:R-:W-:Y:S01]  /*24c0*/  ISETP.GT.AND P1, PT, R0, 0x8, PT ;  /* 0x000000080000780c */ /* 0x000fe20003f24270 */
[----:B------:R-:W-:Y:S03]  /*24d0*/  BSSY B1, `(.L_x_39) ;  /* 0x0000008000017945 */ /* 0x000fe60003800000 */
[----:B------:R-:W-:Y:S01]  /*24e0*/  FMUL R2, R13, R152 ;  /* 0x000000980d027220 */ /* 0x000fe20000400000 */
[----:B------:R-:W-:-:S03]  /*24f0*/  ISETP.GT.AND P2, PT, R3, RZ, P1 ;  /* 0x000000ff0300720c */ /* 0x000fc60000f44270 */
[----:B------:R-:W-:-:S05]  /*2500*/  FFMA R2, R27, R153, R2 ;  /* 0x000000991b027223 */ /* 0x000fca0000000002 */
[----:B------:R-:W-:-:S05]  /*2510*/  F2FP.F16.F32.PACK_AB R2, RZ, R2 ;  /* 0x00000002ff02723e */ /* 0x000fca00000000ff */
[----:B------:R3:W-:Y:S01]  /*2520*/  @P0 STG.E.U16 desc[UR36][R10.64+0x2], R2 ;  /* 0x000002020a000986 */ /* 0x0007e2000c101524 */
[----:B------:R-:W-:Y:S05]  /*2530*/  @!P2 BRA `(.L_x_40) ;  /* 0x000000000004a947 */ /* 0x000fea0003800000 */
[----:B------:R4:W5:Y:S02]  /*2540*/  LDG.E.LTC128B.U16 R22, desc[UR36][R6.64+0x10] ;  /* 0x0000102406167981 */ /* 0x000964000c1e1520 */
.L_x_40:
[----:B------:R-:W-:Y:S05]  /*2550*/  BSYNC B1 ;  /* 0x0000000000017941 */ /* 0x000fea0003800000 */
.L_x_39:
        /* <DEDUP_REMOVED lines=10> */
.L_x_42:
[----:B------:R-:W-:Y:S05]  /*2600*/  BSYNC B1 ;  /* 0x0000000000017941 */ /* 0x000fea0003800000 */
.L_x_41:
[----:B0----5:R-:W-:Y:S01]  /*2610*/  HADD2.F32 R13, -RZ, R22.H0_H0 ;  /* 0x20000016ff0d7230 */ /* 0x021fe20000004100 */
[----:B------:R-:W-:Y:S01]  /*2620*/  ISETP.GT.AND P1, PT, R3, 0x8, P1 ;  /* 0x000000080300780c */ /* 0x000fe20000f24270 */
[----:B------:R-:W-:Y:S03]  /*2630*/  BSSY B1, `(.L_x_43) ;  /* 0x0000007000017945 */ /* 0x000fe60003800000 */
[----:B---3--:R-:W-:-:S04]  /*2640*/  FMUL R2, R13, R152 ;  /* 0x000000980d027220 */ /* 0x008fc80000400000 */
[----:B------:R-:W-:-:S05]  /*2650*/  FFMA R2, R29, R153, R2 ;  /* 0x000000991d027223 */ /* 0x000fca0000000002 */
[----:B------:R-:W-:-:S05]  /*2660*/  F2FP.F16.F32.PACK_AB R2, RZ, R2 ;  /* 0x00000002ff02723e */ /* 0x000fca00000000ff */
[----:B------:R0:W-:Y:S01]  /*2670*/  @P3 STG.E.U16 desc[UR36][R4.64+0x12], R2 ;  /* 0x0000120204003986 */ /* 0x0001e2000c101524 */
[----:B------:R-:W-:Y:S05]  /*2680*/  @!P1 BRA `(.L_x_44) ;  /* 0x0000000000049947 */ /* 0x000fea0003800000 */
[----:B------:R3:W5:Y:S02]  /*2690*/  LDG.E.LTC128B.U16 R22, desc[UR36][R8.64+0x10] ;  /* 0x0000102408167981 */ /* 0x000764000c1e1520 */
.L_x_44:
[----:B------:R-:W-:Y:S05]  /*26a0*/  BSYNC B1 ;  /* 0x0000000000017941 */ /* 0x000fea0003800000 */
.L_x_43:
[----:B-----5:R-:W-:Y:S01]  /*26b0*/  HADD2.F32 R13, -RZ, R22.H0_H0 ;  /* 0x20000016ff0d7230 */ /* 0x020fe20000004100 */
[----:B------:R-:W-:Y:S01]  /*26c0*/  ISETP.GT.AND P0, PT, R3, 0x8, P0 ;  /* 0x000000080300780c */ /* 0x000fe20000704270 */
[----:B------:R-:W-:Y:S03]  /*26d0*/  BSSY B1, `(.L_x_45) ;  /* 0x0000007000017945 */ /* 0x000fe60003800000 */
[----:B------:R-:W-:-:S04]  /*26e0*/  FMUL R13, R13, R152 ;  /* 0x000000980d0d7220 */ /* 0x000fc80000400000 */
[----:B------:R-:W-:-:S05]  /*26f0*/  FFMA R13, R30, R153, R13 ;  /* 0x000000991e0d7223 */ /* 0x000fca000000000d */
[----:B------:R-:W-:-:S05]  /*2700*/  F2FP.F16.F32.PACK_AB R13, RZ, R13 ;  /* 0x0000000dff0d723e */ /* 0x000fca00000000ff */
[----:B------:R0:W-:Y:S01]  /*2710*/  @P1 STG.E.U16 desc[UR36][R10.64+0x10], R13 ;  /* 0x0000100d0a001986 */ /* 0x0001e2000c101524 */
[----:B------:R-:W-:Y:S05]  /*2720*/  @!P0 BRA `(.L_x_46) ;  /* 0x0000000000048947 */ /* 0x000fea0003800000 */
[----:B------:R0:W5:Y:S02]  /*2730*/  LDG.E.LTC128B.U16 R22, desc[UR36][R8.64+0x12] ;  /* 0x0000122408167981 */ /* 0x000164000c1e1520 */
.L_x_46:
[----:B------:R-:W-:Y:S05]  /*2740*/  BSYNC B1 ;  /* 0x0000000000017941 */ /* 0x000fea0003800000 */
.L_x_45:
[----:B0----5:R-:W-:Y:S01]  /*2750*/  HADD2.F32 R13, -RZ, R22.H0_H0 ;  /* 0x20000016ff0d7230 */ /* 0x021fe20000004100 */
        /* <DEDUP_REMOVED lines=9> */
.L_x_48:
[----:B------:R-:W-:Y:S05]  /*27f0*/  BSYNC B1 ;  /* 0x0000000000017941 */ /* 0x000fea0003800000 */
.L_x_47:
        /* <DEDUP_REMOVED lines=10> */
.L_x_50:
[----:B------:R-:W-:Y:S05]  /*28a0*/  BSYNC B1 ;  /* 0x0000000000017941 */ /* 0x000fea0003800000 */
.L_x_49:
[----:B0----5:R-:W-:Y:S01]  /*28b0*/  HADD2.F32 R13, -RZ, R22.H0_H0 ;  /* 0x20000016ff0d7230 */ /* 0x021fe20000004100 */
        /* <DEDUP_REMOVED lines=8> */
.L_x_52:
[----:B------:R-:W-:Y:S05]  /*2940*/  BSYNC B1 ;  /* 0x0000000000017941 */ /* 0x000fea0003800000 */
.L_x_51:
        /* <DEDUP_REMOVED lines=9> */
.L_x_54:
[----:B------:R-:W-:Y:S05]  /*29e0*/  BSYNC B1 ;  /* 0x0000000000017941 */ /* 0x000fea0003800000 */
.L_x_53:
        /* <DEDUP_REMOVED lines=10> */
.L_x_56:
[----:B------:R-:W-:Y:S05]  /*2a90*/  BSYNC B1 ;  /* 0x0000000000017941 */ /* 0x000fea0003800000 */
.L_x_55:
        /* <DEDUP_REMOVED lines=10> */
.L_x_58:
[----:B------:R-:W-:Y:S05]  /*2b40*/  BSYNC B1 ;  /* 0x0000000000017941 */ /* 0x000fea0003800000 */
.L_x_57:
        /* <DEDUP_REMOVED lines=9> */
.L_x_60:
[----:B------:R-:W-:Y:S05]  /*2be0*/  BSYNC B1 ;  /* 0x0000000000017941 */ /* 0x000fea0003800000 */
.L_x_59:
        /* <DEDUP_REMOVED lines=9> */
.L_x_62:
[----:B------:R-:W-:Y:S05]  /*2c80*/  BSYNC B1 ;  /* 0x0000000000017941 */ /* 0x000fea0003800000 */
.L_x_61:
        /* <DEDUP_REMOVED lines=10> */
.L_x_64:
[----:B------:R-:W-:Y:S05]  /*2d30*/  BSYNC B1 ;  /* 0x0000000000017941 */ /* 0x000fea0003800000 */
.L_x_63:
        /* <DEDUP_REMOVED lines=10> */
.L_x_66:
[----:B------:R-:W-:Y:S05]  /*2de0*/  BSYNC B1 ;  /* 0x0000000000017941 */ /* 0x000fea0003800000 */
.L_x_65:
        /* <DEDUP_REMOVED lines=9> */
.L_x_68:
[----:B------:R-:W-:Y:S05]  /*2e80*/  BSYNC B1 ;  /* 0x0000000000017941 */ /* 0x000fea0003800000 */
.L_x_67:
        /* <DEDUP_REMOVED lines=9> */
.L_x_70:
[----:B------:R-:W-:Y:S05]  /*2f20*/  BSYNC B1 ;  /* 0x0000000000017941 */ /* 0x000fea0003800000 */
.L_x_69:
        /* <DEDUP_REMOVED lines=10> */
.L_x_72:
[----:B------:R-:W-:Y:S05]  /*2fd0*/  BSYNC B1 ;  /* 0x0000000000017941 */ /* 0x000fea0003800000 */
.L_x_71:
        /* <DEDUP_REMOVED lines=10> */
.L_x_74:
[----:B------:R-:W-:Y:S05]  /*3080*/  BSYNC B1 ;  /* 0x0000000000017941 */ /* 0x000fea0003800000 */
.L_x_73:
        /* <DEDUP_REMOVED lines=9> */
.L_x_76:
[----:B------:R-:W-:Y:S05]  /*3120*/  BSYNC B1 ;  /* 0x0000000000017941 */ /* 0x000fea0003800000 */
.L_x_75:
        /* <DEDUP_REMOVED lines=9> */
.L_x_78:
[----:B------:R-:W-:Y:S05]  /*31c0*/  BSYNC B1 ;  /* 0x0000000000017941 */ /* 0x000fea0003800000 */
.L_x_77:
        /* <DEDUP_REMOVED lines=10> */
.L_x_80:
[----:B------:R-:W-:Y:S05]  /*3270*/  BSYNC B1 ;  /* 0x0000000000017941 */ /* 0x000fea0003800000 */
.L_x_79:
        /* <DEDUP_REMOVED lines=10> */
.L_x_82:
[----:B------:R-:W-:Y:S05]  /*3320*/  BSYNC B1 ;  /* 0x0000000000017941 */ /* 0x000fea0003800000 */
.L_x_81:
        /* <DEDUP_REMOVED lines=9> */
.L_x_84:
[----:B------:R-:W-:Y:S05]  /*33c0*/  BSYNC B1 ;  /* 0x0000000000017941 */ /* 0x000fea0003800000 */
.L_x_83:
        /* <DEDUP_REMOVED lines=9> */
.L_x_86:
[----:B------:R-:W-:Y:S05]  /*3460*/  BSYNC B1 ;  /* 0x0000000000017941 */ /* 0x000fea0003800000 */
.L_x_85:
        /* <DEDUP_REMOVED lines=10> */
.L_x_88:
[----:B------:R-:W-:Y:S05]  /*3510*/  BSYNC B1 ;  /* 0x0000000000017941 */ /* 0x000fea0003800000 */
.L_x_87:
        /* <DEDUP_REMOVED lines=10> */
.L_x_90:
[----:B------:R-:W-:Y:S05]  /*35c0*/  BSYNC B1 ;  /* 0x0000000000017941 */ /* 0x000fea0003800000 */
.L_x_89:
        /* <DEDUP_REMOVED lines=9> */
.L_x_92:
[----:B------:R-:W-:Y:S05]  /*3660*/  BSYNC B1 ;  /* 0x0000000000017941 */ /* 0x000fea0003800000 */
.L_x_91:
        /* <DEDUP_REMOVED lines=9> */
.L_x_94:
[----:B------:R-:W-:Y:S05]  /*3700*/  BSYNC B1 ;  /* 0x0000000000017941 */ /* 0x000fea0003800000 */
.L_x_93:
        /* <DEDUP_REMOVED lines=10> */
.L_x_96:
[----:B------:R-:W-:Y:S05]  /*37b0*/  BSYNC B1 ;  /* 0x0000000000017941 */ /* 0x000fea0003800000 */
.L_x_95:
        /* <DEDUP_REMOVED lines=10> */
.L_x_98:
[----:B------:R-:W-:Y:S05]  /*3860*/  BSYNC B1 ;  /* 0x0000000000017941 */ /* 0x000fea0003800000 */
.L_x_97:
        /* <DEDUP_REMOVED lines=9> */
.L_x_100:
[----:B------:R-:W-:Y:S05]  /*3900*/  BSYNC B1 ;  /* 0x0000000000017941 */ /* 0x000fea0003800000 */
.L_x_99:
        /* <DEDUP_REMOVED lines=9> */
.L_x_102:
[----:B------:R-:W-:Y:S05]  /*39a0*/  BSYNC B1 ;  /* 0x0000000000017941 */ /* 0x000fea0003800000 */
.L_x_101:
        /* <DEDUP_REMOVED lines=10> */
.L_x_104:
[----:B------:R-:W-:Y:S05]  /*3a50*/  BSYNC B1 ;  /* 0x0000000000017941 */ /* 0x000fea0003800000 */
.L_x_103:
        /* <DEDUP_REMOVED lines=10> */
.L_x_106:
[----:B------:R-:W-:Y:S05]  /*3b00*/  BSYNC B1 ;  /* 0x0000000000017941 */ /* 0x000fea0003800000 */
.L_x_105:
        /* <DEDUP_REMOVED lines=9> */
.L_x_108:
[----:B------:R-:W-:Y:S05]  /*3ba0*/  BSYNC B1 ;  /* 0x0000000000017941 */ /* 0x000fea0003800000 */
.L_x_107:
        /* <DEDUP_REMOVED lines=9> */
.L_x_110:
[----:B------:R-:W-:Y:S05]  /*3c40*/  BSYNC B1 ;  /* 0x0000000000017941 */ /* 0x000fea0003800000 */
.L_x_109:
        /* <DEDUP_REMOVED lines=10> */
.L_x_112:
[----:B------:R-:W-:Y:S05]  /*3cf0*/  BSYNC B1 ;  /* 0x0000000000017941 */ /* 0x000fea0003800000 */
.L_x_111:
        /* <DEDUP_REMOVED lines=10> */
.L_x_114:
[----:B------:R-:W-:Y:S05]  /*3da0*/  BSYNC B1 ;  /* 0x0000000000017941 */ /* 0x000fea0003800000 */
.L_x_113:
        /* <DEDUP_REMOVED lines=9> */
.L_x_116:
[----:B------:R-:W-:Y:S05]  /*3e40*/  BSYNC B1 ;  /* 0x0000000000017941 */ /* 0x000fea0003800000 */
.L_x_115:
        /* <DEDUP_REMOVED lines=9> */
.L_x_118:
[----:B------:R-:W-:Y:S05]  /*3ee0*/  BSYNC B1 ;  /* 0x0000000000017941 */ /* 0x000fea0003800000 */
.L_x_117:
        /* <DEDUP_REMOVED lines=10> */
.L_x_120:
[----:B------:R-:W-:Y:S05]  /*3f90*/  BSYNC B1 ;  /* 0x0000000000017941 */ /* 0x000fea0003800000 */
.L_x_119:
        /* <DEDUP_REMOVED lines=10> */
.L_x_122:
[----:B------:R-:W-:Y:S05]  /*4040*/  BSYNC B1 ;  /* 0x0000000000017941 */ /* 0x000fea0003800000 */
.L_x_121:
        /* <DEDUP_REMOVED lines=9> */
.L_x_124:
[----:B------:R-:W-:Y:S05]  /*40e0*/  BSYNC B1 ;  /* 0x0000000000017941 */ /* 0x000fea0003800000 */
.L_x_123:
        /* <DEDUP_REMOVED lines=9> */
.L_x_126:
[----:B------:R-:W-:Y:S05]  /*4180*/  BSYNC B1 ;  /* 0x0000000000017941 */ /* 0x000fea0003800000 */
.L_x_125:
        /* <DEDUP_REMOVED lines=10> */
.L_x_128:
[----:B------:R-:W-:Y:S05]  /*4230*/  BSYNC B1 ;  /* 0x0000000000017941 */ /* 0x000fea0003800000 */
.L_x_127:
        /* <DEDUP_REMOVED lines=10> */
.L_x_130:
[----:B------:R-:W-:Y:S05]  /*42e0*/  BSYNC B1 ;  /* 0x0000000000017941 */ /* 0x000fea0003800000 */
.L_x_129:
        /* <DEDUP_REMOVED lines=9> */
.L_x_132:
[----:B------:R-:W-:Y:S05]  /*4380*/  BSYNC B1 ;  /* 0x0000000000017941 */ /* 0x000fea0003800000 */
.L_x_131:
        /* <DEDUP_REMOVED lines=9> */
.L_x_134:
[----:B------:R-:W-:Y:S05]  /*4420*/  BSYNC B1 ;  /* 0x0000000000017941 */ /* 0x000fea0003800000 */
.L_x_133:
        /* <DEDUP_REMOVED lines=10> */
.L_x_136:
[----:B------:R-:W-:Y:S05]  /*44d0*/  BSYNC B1 ;  /* 0x0000000000017941 */ /* 0x000fea0003800000 */
.L_x_135:
        /* <DEDUP_REMOVED lines=10> */
.L_x_138:
[----:B------:R-:W-:Y:S05]  /*4580*/  BSYNC B1 ;  /* 0x0000000000017941 */ /* 0x000fea0003800000 */
.L_x_137:
        /* <DEDUP_REMOVED lines=9> */
.L_x_140:
[----:B------:R-:W-:Y:S05]  /*4620*/  BSYNC B1 ;  /* 0x0000000000017941 */ /* 0x000fea0003800000 */
.L_x_139:
        /* <DEDUP_REMOVED lines=9> */
.L_x_142:
[----:B------:R-:W-:Y:S05]  /*46c0*/  BSYNC B1 ;  /* 0x0000000000017941 */ /* 0x000fea0003800000 */
.L_x_141:
        /* <DEDUP_REMOVED lines=10> */
.L_x_144:
[----:B------:R-:W-:Y:S05]  /*4770*/  BSYNC B1 ;  /* 0x0000000000017941 */ /* 0x000fea0003800000 */
.L_x_143:
        /* <DEDUP_REMOVED lines=10> */
.L_x_146:
[----:B------:R-:W-:Y:S05]  /*4820*/  BSYNC B1 ;  /* 0x0000000000017941 */ /* 0x000fea0003800000 */
.L_x_145:
        /* <DEDUP_REMOVED lines=9> */
.L_x_148:
[----:B------:R-:W-:Y:S05]  /*48c0*/  BSYNC B1 ;  /* 0x0000000000017941 */ /* 0x000fea0003800000 */
.L_x_147:
        /* <DEDUP_REMOVED lines=9> */
.L_x_150:
[----:B------:R-:W-:Y:S05]  /*4960*/  BSYNC B1 ;  /* 0x0000000000017941 */ /* 0x000fea0003800000 */
.L_x_149:
        /* <DEDUP_REMOVED lines=10> */
.L_x_152:
[----:B------:R-:W-:Y:S05]  /*4a10*/  BSYNC B1 ;  /* 0x0000000000017941 */ /* 0x000fea0003800000 */
.L_x_151:
        /* <DEDUP_REMOVED lines=10> */
.L_x_154:
[----:B------:R-:W-:Y:S05]  /*4ac0*/  BSYNC B1 ;  /* 0x0000000000017941 */ /* 0x000fea0003800000 */
.L_x_153:
        /* <DEDUP_REMOVED lines=9> */
.L_x_156:
[----:B------:R-:W-:Y:S05]  /*4b60*/  BSYNC B1 ;  /* 0x0000000000017941 */ /* 0x000fea0003800000 */
.L_x_155:
        /* <DEDUP_REMOVED lines=9> */
.L_x_158:
[----:B------:R-:W-:Y:S05]  /*4c00*/  BSYNC B1 ;  /* 0x0000000000017941 */ /* 0x000fea0003800000 */
.L_x_157:
        /* <DEDUP_REMOVED lines=10> */
.L_x_160:
[----:B------:R-:W-:Y:S05]  /*4cb0*/  BSYNC B1 ;  /* 0x0000000000017941 */ /* 0x000fea0003800000 */
.L_x_159:
        /* <DEDUP_REMOVED lines=10> */
.L_x_162:
[----:B------:R-:W-:Y:S05]  /*4d60*/  BSYNC B1 ;  /* 0x0000000000017941 */ /* 0x000fea0003800000 */
.L_x_161:
        /* <DEDUP_REMOVED lines=9> */
.L_x_164:
[----:B------:R-:W-:Y:S05]  /*4e00*/  BSYNC B1 ;  /* 0x0000000000017941 */ /* 0x000fea0003800000 */
.L_x_163:
        /* <DEDUP_REMOVED lines=9> */
.L_x_166:
[----:B------:R-:W-:Y:S05]  /*4ea0*/  BSYNC B1 ;  /* 0x0000000000017941 */ /* 0x000fea0003800000 */
.L_x_165:
        /* <DEDUP_REMOVED lines=10> */
.L_x_168:
[----:B------:R-:W-:Y:S05]  /*4f50*/  BSYNC B1 ;  /* 0x0000000000017941 */ /* 0x000fea0003800000 */
.L_x_167:
        /* <DEDUP_REMOVED lines=10> */
.L_x_170:
[----:B------:R-:W-:Y:S05]  /*5000*/  BSYNC B1 ;  /* 0x0000000000017941 */ /* 0x000fea0003800000 */
.L_x_169:
        /* <DEDUP_REMOVED lines=9> */
.L_x_172:
[----:B------:R-:W-:Y:S05]  /*50a0*/  BSYNC B1 ;  /* 0x0000000000017941 */ /* 0x000fea0003800000 */
.L_x_171:
        /* <DEDUP_REMOVED lines=9> */
.L_x_174:
[----:B------:R-:W-:Y:S05]  /*5140*/  BSYNC B1 ;  /* 0x0000000000017941 */ /* 0x000fea0003800000 */
.L_x_173:
        /* <DEDUP_REMOVED lines=10> */
.L_x_176:
[----:B------:R-:W-:Y:S05]  /*51f0*/  BSYNC B1 ;  /* 0x0000000000017941 */ /* 0x000fea0003800000 */
.L_x_175:
        /* <DEDUP_REMOVED lines=10> */
.L_x_178:
[----:B------:R-:W-:Y:S05]  /*52a0*/  BSYNC B1 ;  /* 0x0000000000017941 */ /* 0x000fea0003800000 */
.L_x_177:
        /* <DEDUP_REMOVED lines=9> */
.L_x_180:
[----:B------:R-:W-:Y:S05]  /*5340*/  BSYNC B1 ;  /* 0x0000000000017941 */ /* 0x000fea0003800000 */
.L_x_179:
        /* <DEDUP_REMOVED lines=9> */
.L_x_182:
[----:B------:R-:W-:Y:S05]  /*53e0*/  BSYNC B1 ;  /* 0x0000000000017941 */ /* 0x000fea0003800000 */
.L_x_181:
        /* <DEDUP_REMOVED lines=10> */
.L_x_184:
[----:B------:R-:W-:Y:S05]  /*5490*/  BSYNC B1 ;  /* 0x0000000000017941 */ /* 0x000fea0003800000 */
.L_x_183:
        /* <DEDUP_REMOVED lines=10> */
.L_x_186:
[----:B------:R-:W-:Y:S05]  /*5540*/  BSYNC B1 ;  /* 0x0000000000017941 */ /* 0x000fea0003800000 */
.L_x_185:
        /* <DEDUP_REMOVED lines=9> */
.L_x_188:
[----:B------:R-:W-:Y:S05]  /*55e0*/  BSYNC B1 ;  /* 0x0000000000017941 */ /* 0x000fea0003800000 */
.L_x_187:
        /* <DEDUP_REMOVED lines=9> */
.L_x_190:
[----:B------:R-:W-:Y:S05]  /*5680*/  BSYNC B1 ;  /* 0x0000000000017941 */ /* 0x000fea0003800000 */
.L_x_189:
        /* <DEDUP_REMOVED lines=10> */
.L_x_192:
[----:B------:R-:W-:Y:S05]  /*5730*/  BSYNC B1 ;  /* 0x0000000000017941 */ /* 0x000fea0003800000 */
.L_x_191:
        /* <DEDUP_REMOVED lines=10> */
.L_x_194:
[----:B------:R-:W-:Y:S05]  /*57e0*/  BSYNC B1 ;  /* 0x0000000000017941 */ /* 0x000fea0003800000 */
.L_x_193:
        /* <DEDUP_REMOVED lines=9> */
.L_x_196:
[----:B------:R-:W-:Y:S05]  /*5880*/  BSYNC B1 ;  /* 0x0000000000017941 */ /* 0x000fea0003800000 */
.L_x_195:
        /* <DEDUP_REMOVED lines=9> */
.L_x_198:
[----:B------:R-:W-:Y:S05]  /*5920*/  BSYNC B1 ;  /* 0x0000000000017941 */ /* 0x000fea0003800000 */
.L_x_197:
        /* <DEDUP_REMOVED lines=10> */
.L_x_200:
[----:B------:R-:W-:Y:S05]  /*59d0*/  BSYNC B1 ;  /* 0x0000000000017941 */ /* 0x000fea0003800000 */
.L_x_199:
        /* <DEDUP_REMOVED lines=10> */
.L_x_202:
[----:B------:R-:W-:Y:S05]  /*5a80*/  BSYNC B1 ;  /* 0x0000000000017941 */ /* 0x000fea0003800000 */
.L_x_201:
        /* <DEDUP_REMOVED lines=9> */
.L_x_204:
[----:B------:R-:W-:Y:S05]  /*5b20*/  BSYNC B1 ;  /* 0x0000000000017941 */ /* 0x000fea0003800000 */
.L_x_203:
        /* <DEDUP_REMOVED lines=9> */
.L_x_206:
[----:B------:R-:W-:Y:S05]  /*5bc0*/  BSYNC B1 ;  /* 0x0000000000017941 */ /* 0x000fea0003800000 */
.L_x_205:
        /* <DEDUP_REMOVED lines=10> */
.L_x_208:
[----:B------:R-:W-:Y:S05]  /*5c70*/  BSYNC B1 ;  /* 0x0000000000017941 */ /* 0x000fea0003800000 */
.L_x_207:
        /* <DEDUP_REMOVED lines=10> */
.L_x_210:
[----:B------:R-:W-:Y:S05]  /*5d20*/  BSYNC B1 ;  /* 0x0000000000017941 */ /* 0x000fea0003800000 */
.L_x_209:
        /* <DEDUP_REMOVED lines=9> */
.L_x_212:
[----:B------:R-:W-:Y:S05]  /*5dc0*/  BSYNC B1 ;  /* 0x0000000000017941 */ /* 0x000fea0003800000 */
.L_x_211:
        /* <DEDUP_REMOVED lines=9> */
.L_x_214:
[----:B------:R-:W-:Y:S05]  /*5e60*/  BSYNC B1 ;  /* 0x0000000000017941 */ /* 0x000fea0003800000 */
.L_x_213:
        /* <DEDUP_REMOVED lines=10> */
.L_x_216:
[----:B------:R-:W-:Y:S05]  /*5f10*/  BSYNC B1 ;  /* 0x0000000000017941 */ /* 0x000fea0003800000 */
.L_x_215:
        /* <DEDUP_REMOVED lines=10> */
.L_x_218:
[----:B------:R-:W-:Y:S05]  /*5fc0*/  BSYNC B1 ;  /* 0x0000000000017941 */ /* 0x000fea0003800000 */
.L_x_217:
        /* <DEDUP_REMOVED lines=9> */
.L_x_220:
[----:B------:R-:W-:Y:S05]  /*6060*/  BSYNC B1 ;  /* 0x0000000000017941 */ /* 0x000fea0003800000 */
.L_x_219:
        /* <DEDUP_REMOVED lines=9> */
.L_x_222:
[----:B------:R-:W-:Y:S05]  /*6100*/  BSYNC B1 ;  /* 0x0000000000017941 */ /* 0x000fea0003800000 */
.L_x_221:
        /* <DEDUP_REMOVED lines=10> */
.L_x_224:
[----:B------:R-:W-:Y:S05]  /*61b0*/  BSYNC B1 ;  /* 0x0000000000017941 */ /* 0x000fea0003800000 */
.L_x_223:
        /* <DEDUP_REMOVED lines=10> */
.L_x_226:
[----:B------:R-:W-:Y:S05]  /*6260*/  BSYNC B1 ;  /* 0x0000000000017941 */ /* 0x000fea0003800000 */
.L_x_225:
        /* <DEDUP_REMOVED lines=9> */
.L_x_228:
[----:B------:R-:W-:Y:S05]  /*6300*/  BSYNC B1 ;  /* 0x0000000000017941 */ /* 0x000fea0003800000 */
.L_x_227:
        /* <DEDUP_REMOVED lines=9> */
.L_x_230:
[----:B------:R-:W-:Y:S05]  /*63a0*/  BSYNC B1 ;  /* 0x0000000000017941 */ /* 0x000fea0003800000 */
.L_x_229:
        /* <DEDUP_REMOVED lines=10> */
.L_x_232:
[----:B------:R-:W-:Y:S05]  /*6450*/  BSYNC B1 ;  /* 0x0000000000017941 */ /* 0x000fea0003800000 */
.L_x_231:
        /* <DEDUP_REMOVED lines=10> */
.L_x_234:
[----:B------:R-:W-:Y:S05]  /*6500*/  BSYNC B1 ;  /* 0x0000000000017941 */ /* 0x000fea0003800000 */
.L_x_233:
        /* <DEDUP_REMOVED lines=9> */
.L_x_236:
[----:B------:R-:W-:Y:S05]  /*65a0*/  BSYNC B1 ;  /* 0x0000000000017941 */ /* 0x000fea0003800000 */
.L_x_235:
        /* <DEDUP_REMOVED lines=9> */
.L_x_238:
[----:B------:R-:W-:Y:S05]  /*6640*/  BSYNC B1 ;  /* 0x0000000000017941 */ /* 0x000fea0003800000 */
.L_x_237:
        /* <DEDUP_REMOVED lines=10> */
.L_x_240:
[----:B------:R-:W-:Y:S05]  /*66f0*/  BSYNC B1 ;  /* 0x0000000000017941 */ /* 0x000fea0003800000 */
.L_x_239:
        /* <DEDUP_REMOVED lines=10> */
.L_x_242:
[----:B------:R-:W-:Y:S05]  /*67a0*/  BSYNC B1 ;  /* 0x0000000000017941 */ /* 0x000fea0003800000 */
.L_x_241:
        /* <DEDUP_REMOVED lines=9> */
.L_x_244:
[----:B------:R-:W-:Y:S05]  /*6840*/  BSYNC B1 ;  /* 0x0000000000017941 */ /* 0x000fea0003800000 */
.L_x_243:
        /* <DEDUP_REMOVED lines=9> */
.L_x_246:
[----:B------:R-:W-:Y:S05]  /*68e0*/  BSYNC B1 ;  /* 0x0000000000017941 */ /* 0x000fea0003800000 */
.L_x_245:
        /* <DEDUP_REMOVED lines=10> */
.L_x_248:
[----:B------:R-:W-:Y:S05]  /*6990*/  BSYNC B1 ;  /* 0x0000000000017941 */ /* 0x000fea0003800000 */
.L_x_247:
        /* <DEDUP_REMOVED lines=10> */
.L_x_250:
[----:B------:R-:W-:Y:S05]  /*6a40*/  BSYNC B1 ;  /* 0x0000000000017941 */ /* 0x000fea0003800000 */
.L_x_249:
        /* <DEDUP_REMOVED lines=9> */
.L_x_252:
[----:B------:R-:W-:Y:S05]  /*6ae0*/  BSYNC B1 ;  /* 0x0000000000017941 */ /* 0x000fea0003800000 */
.L_x_251:
        /* <DEDUP_REMOVED lines=9> */
.L_x_254:
[----:B------:R-:W-:Y:S05]  /*6b80*/  BSYNC B1 ;  /* 0x0000000000017941 */ /* 0x000fea0003800000 */
.L_x_253:
        /* <DEDUP_REMOVED lines=10> */
.L_x_256:
[----:B------:R-:W-:Y:S05]  /*6c30*/  BSYNC B1 ;  /* 0x0000000000017941 */ /* 0x000fea0003800000 */
.L_x_255:
        /* <DEDUP_REMOVED lines=10> */
.L_x_258:
[----:B------:R-:W-:Y:S05]  /*6ce0*/  BSYNC B1 ;  /* 0x0000000000017941 */ /* 0x000fea0003800000 */
.L_x_257:
        /* <DEDUP_REMOVED lines=9> */
.L_x_260:
[----:B------:R-:W-:Y:S05]  /*6d80*/  BSYNC B1 ;  /* 0x0000000000017941 */ /* 0x000fea0003800000 */
.L_x_259:
        /* <DEDUP_REMOVED lines=9> */
.L_x_262:
[----:B------:R-:W-:Y:S05]  /*6e20*/  BSYNC B1 ;  /* 0x0000000000017941 */ /* 0x000fea0003800000 */
.L_x_261:
        /* <DEDUP_REMOVED lines=10> */
.L_x_264:
[----:B------:R-:W-:Y:S05]  /*6ed0*/  BSYNC B1 ;  /* 0x0000000000017941 */ /* 0x000fea0003800000 */
.L_x_263:
        /* <DEDUP_REMOVED lines=10> */
.L_x_266:
[----:B------:R-:W-:Y:S05]  /*6f80*/  BSYNC B1 ;  /* 0x0000000000017941 */ /* 0x000fea0003800000 */
.L_x_265:
        /* <DEDUP_REMOVED lines=9> */
.L_x_268:
[----:B------:R-:W-:Y:S05]  /*7020*/  BSYNC B1 ;  /* 0x0000000000017941 */ /* 0x000fea0003800000 */
.L_x_267:
        /* <DEDUP_REMOVED lines=9> */
.L_x_270:
[----:B------:R-:W-:Y:S05]  /*70c0*/  BSYNC B1 ;  /* 0x0000000000017941 */ /* 0x000fea0003800000 */
.L_x_269:
        /* <DEDUP_REMOVED lines=10> */
.L_x_272:
[----:B------:R-:W-:Y:S05]  /*7170*/  BSYNC B1 ;  /* 0x0000000000017941 */ /* 0x000fea0003800000 */
.L_x_271:
        /* <DEDUP_REMOVED lines=10> */
.L_x_274:
[----:B------:R-:W-:Y:S05]  /*7220*/  BSYNC B1 ;  /* 0x0000000000017941 */ /* 0x000fea0003800000 */
.L_x_273:
        /* <DEDUP_REMOVED lines=9> */
.L_x_276:
[----:B------:R-:W-:Y:S05]  /*72c0*/  BSYNC B1 ;  /* 0x0000000000017941 */ /* 0x000fea0003800000 */
.L_x_275:
        /* <DEDUP_REMOVED lines=9> */
.L_x_278:
[----:B------:R-:W-:Y:S05]  /*7360*/  BSYNC B1 ;  /* 0x0000000000017941 */ /* 0x000fea0003800000 */
.L_x_277:
        /* <DEDUP_REMOVED lines=10> */
.L_x_280:
[----:B------:R-:W-:Y:S05]  /*7410*/  BSYNC B1 ;  /* 0x0000000000017941 */ /* 0x000fea0003800000 */
.L_x_279:
        /* <DEDUP_REMOVED lines=10> */
.L_x_282:
[----:B------:R-:W-:Y:S05]  /*74c0*/  BSYNC B1 ;  /* 0x0000000000017941 */ /* 0x000fea0003800000 */
.L_x_281:
[----:B01--45:R-:W-:Y:S01]  /*74d0*/  HADD2.F32 R7, -RZ, R22.H0_H0 ;  /* 0x20000016ff077230 */ /* 0x033fe20000004100 */
        /* <DEDUP_REMOVED lines=8> */
.L_x_284:
[----:B------:R-:W-:Y:S05]  /*7560*/  BSYNC B1 ;  /* 0x0000000000017941 */ /* 0x000fea0003800000 */
.L_x_283:
[----:B0----5:R-:W-:Y:S01]  /*7570*/  HADD2.F32 R5, -RZ, R22.H0_H0 ;  /* 0x20000016ff057230 */ /* 0x021fe20000004100 */
[----:B------:R-:W-:Y:S01]  /*7580*/  ISETP.GT.AND P0, PT, R3, 0x8, P0 ;  /* 0x000000080300780c */ /* 0x000fe20000704270 */
[----:B------:R-:W-:Y:S01]  /*7590*/  @P1 IMAD.MOV.U32 R4, RZ, RZ, R10 ;  /* 0x000000ffff041224 */ /* 0x000fe200078e000a */
[----:B------:R-:W-:Y:S02]  /*75a0*/  BSSY B1, `(.L_x_285) ;  /* 0x0000009000017945 */ /* 0x000fe40003800000 */
[----:B------:R-:W-:-:S04]  /*75b0*/  FMUL R5, R5, R152 ;  /* 0x0000009805057220 */ /* 0x000fc80000400000 */
[----:B------:R-:W-:-:S05]  /*75c0*/  FFMA R5, R150, R153, R5 ;  /* 0x0000009996057223 */ /* 0x000fca0000000005 */
[----:B------:R-:W-:-:S04]  /*75d0*/  F2FP.F16.F32.PACK_AB R5, RZ, R5 ;  /* 0x00000005ff05723e */ /* 0x000fc800000000ff */
[----:B------:R-:W-:Y:S01]  /*75e0*/  PRMT R2, R5, 0x7610, R2 ;  /* 0x0000761005027816 */ /* 0x000fe20000000002 */
[----:B------:R-:W-:-:S05]  /*75f0*/  @P1 IMAD.MOV.U32 R5, RZ, RZ, R11 ;  /* 0x000000ffff051224 */ /* 0x000fca00078e000b */
[----:B------:R0:W-:Y:S01]  /*7600*/  @P1 STG.E.U16 desc[UR36][R4.64+0x1f0], R2 ;  /* 0x0001f00204001986 */ /* 0x0001e2000c101524 */
[----:B------:R-:W-:Y:S05]  /*7610*/  @!P0 BRA `(.L_x_286) ;  /* 0x0000000000048947 */ /* 0x000fea0003800000 */
[----:B------:R4:W5:Y:S02]  /*7620*/  LDG.E.LTC128B.U16 R22, desc[UR36][R8.64+0x1f2] ;  /* 0x0001f22408167981 */ /* 0x000964000c1e1520 */
.L_x_286:
[----:B------:R-:W-:Y:S05]  /*7630*/  BSYNC B1 ;  /* 0x0000000000017941 */ /* 0x000fea0003800000 */
.L_x_285:
[----:B------:R-:W-:Y:S05]  /*7640*/  @!P0 BRA `(.L_x_287) ;  /* 0x0000002400488947 */ /* 0x000fea0003800000 */
[----:B-----5:R-:W-:-:S05]  /*7650*/  HADD2.F32 R3, -RZ, R22.H0_H0 ;  /* 0x20000016ff037230 */ /* 0x020fca0000004100 */
[----:B------:R-:W-:-:S04]  /*7660*/  FMUL R0, R3, R152 ;  /* 0x0000009803007220 */ /* 0x000fc80000400000 */
[----:B------:R-:W-:-:S05]  /*7670*/  FFMA R0, R151, R153, R0 ;  /* 0x0000009997007223 */ /* 0x000fca0000000000 */
[----:B------:R-:W-:-:S05]  /*7680*/  F2FP.F16.F32.PACK_AB R0, RZ, R0 ;  /* 0x00000000ff00723e */ /* 0x000fca00000000ff */
[----:B------:R0:W-:Y:S01]  /*7690*/  STG.E.U16 desc[UR36][R10.64+0x1f2], R0 ;  /* 0x0001f2000a007986 */ /* 0x0001e2000c101524 */
[----:B------:R-:W-:Y:S05]  /*76a0*/  BRA `(.L_x_287) ;  /* 0x0000002400307947 */ /* 0x000fea0003800000 */
.L_x_34:
[----:B------:R-:W-:Y:S01]  /*76b0*/  ISETP.GT.AND P0, PT, R0, 0x1, PT ;  /* 0x000000010000780c */ /* 0x000fe20003f04270 */
[----:B------:R-:W-:Y:S01]  /*76c0*/  ULDC.64 UR4, c[0x0][0x5c0] ;  /* 0x0001700000047ab9 */ /* 0x000fe20000000a00 */
[-C--:B------:R-:W-:Y:S01]  /*76d0*/  FMUL R24, R24, R153.reuse ;  /* 0x0000009918187220 */ /* 0x080fe20000400000 */
[-C--:B------:R-:W-:Y:S01]  /*76e0*/  FMUL R25, R25, R153.reuse ;  /* 0x0000009919197220 */ /* 0x080fe20000400000 */
[----:B------:R-:W-:Y:S01]  /*76f0*/  ISETP.GT.AND P3, PT, R3, RZ, P0 ;  /* 0x000000ff0300720c */ /* 0x000fe20000764270 */
[-C--:B------:R-:W-:Y:S01]  /*7700*/  FMUL R26, R26, R153.reuse ;  /* 0x000000991a1a7220 */ /* 0x080fe20000400000 */
[----:B------:R-:W-:Y:S01]  /*7710*/  LEA R4, P4, R6, UR4, 0x1 ;  /* 0x0000000406047c11 */ /* 0x000fe2000f8808ff */
[-C--:B------:R-:W-:Y:S01]  /*7720*/  FMUL R27, R27, R153.reuse ;  /* 0x000000991b1b7220 */ /* 0x080fe20000400000 */
[----:B------:R-:W-:Y:S01]  /*7730*/  F2FP.F16.F32.PACK_AB R24, RZ, R24 ;  /* 0x00000018ff18723e */ /* 0x000fe200000000ff */
[-C--:B------:R-:W-:Y:S01]  /*7740*/  FMUL R28, R28, R153.reuse ;  /* 0x000000991c1c7220 */ /* 0x080fe20000400000 */
[----:B------:R-:W-:Y:S01]  /*7750*/  LEA.HI.X R5, R6, UR5, R179, 0x1, P4 ;  /* 0x0000000506057c11 */ /* 0x000fe2000a0f0cb3 */
[----:B------:R-:W-:Y:S01]  /*7760*/  FMUL R29, R29, R153 ;  /* 0x000000991d1d7220 */ /* 0x000fe20000400000 */
[----:B------:R-:W-:Y:S01]  /*7770*/  F2FP.F16.F32.PACK_AB R25, RZ, R25 ;  /* 0x00000019ff19723e */ /* 0x000fe200000000ff */
[-C--:B------:R-:W-:Y:S01]  /*7780*/  FMUL R30, R30, R153.reuse ;  /* 0x000000991e1e7220 */ /* 0x080fe20000400000 */
[----:B------:R-:W-:Y:S01]  /*7790*/  SHF.L.U64.HI R11, R10, 0x4, R11 ;  /* 0x000000040a0b7819 */ /* 0x000fe2000001020b */
[----:B------:R-:W-:Y:S01]  /*77a0*/  @P1 STG.E.U16 desc[UR36][R4.64], R24 ;  /* 0x0000001804001986 */ /* 0x000fe2000c101524 */
[----:B------:R-:W-:Y:S01]  /*77b0*/  ISETP.GT.AND P1, PT, R0, 0x8, PT ;  /* 0x000000080000780c */ /* 0x000fe20003f24270 */
[-C--:B------:R-:W-:Y:S01]  /*77c0*/  FMUL R31, R31, R153.reuse ;  /* 0x000000991f1f7220 */ /* 0x080fe20000400000 */
[C---:B------:R-:W-:Y:S01]  /*77d0*/  ISETP.GT.AND P4, PT, R3.reuse, 0x8, P0 ;  /* 0x000000080300780c */ /* 0x040fe20000784270 */
[----:B------:R-:W-:Y:S01]  /*77e0*/  @P3 STG.E.U16 desc[UR36][R4.64+0x2], R25 ;  /* 0x0000021904003986 */ /* 0x000fe2000c101524 */
[----:B------:R-:W-:Y:S01]  /*77f0*/  LEA R6, P3, R10, R4, 0x4 ;  /* 0x000000040a067211 */ /* 0x000fe200078620ff */
[-C--:B------:R-:W-:Y:S01]  /*7800*/  FMUL R32, R32, R153.reuse ;  /* 0x0000009920207220 */ /* 0x080fe20000400000 */
[----:B------:R-:W-:Y:S01]  /*7810*/  ISETP.GT.AND P2, PT, R3, 0x8, P2 ;  /* 0x000000080300780c */ /* 0x000fe20001744270 */
[-C--:B------:R-:W-:Y:S01]  /*7820*/  FMUL R33, R33, R153.reuse ;  /* 0x0000009921217220 */ /* 0x080fe20000400000 */
[----:B------:R-:W-:Y:S01]  /*7830*/  ISETP.GT.AND P0, PT, R0, 0x9, PT ;  /* 0x000000090000780c */ /* 0x000fe20003f04270 */
[----:B------:R-:W-:Y:S01]  /*7840*/  IMAD.X R7, R11, 0x1, R5, P3 ;  /* 0x000000010b077824 */ /* 0x000fe200018e0605 */
[C---:B------:R-:W-:Y:S01]  /*7850*/  ISETP.GT.AND P5, PT, R3.reuse, RZ, P1 ;  /* 0x000000ff0300720c */ /* 0x040fe20000fa4270 */
[-C--:B------:R-:W-:Y:S01]  /*7860*/  FMUL R34, R34, R153.reuse ;  /* 0x0000009922227220 */ /* 0x080fe20000400000 */
[----:B------:R-:W-:Y:S01]  /*7870*/  ISETP.GT.AND P3, PT, R3, RZ, P0 ;  /* 0x000000ff0300720c */ /* 0x000fe20000764270 */
[-C--:B------:R-:W-:Y:S01]  /*7880*/  FMUL R35, R35, R153.reuse ;  /* 0x0000009923237220 */ /* 0x080fe20000400000 */
[----:B------:R-:W-:Y:S01]  /*7890*/  F2FP.F16.F32.PACK_AB R26, RZ, R26 ;  /* 0x0000001aff1a723e */ /* 0x000fe200000000ff */
[----:B------:R-:W-:Y:S01]  /*78a0*/  FMUL R36, R36, R153 ;  /* 0x0000009924247220 */ /* 0x000fe20000400000 */
[----:B------:R-:W-:Y:S01]  /*78b0*/  F2FP.F16.F32.PACK_AB R27, RZ, R27 ;  /* 0x0000001bff1b723e */ /* 0x000fe200000000ff */
[----:B------:R-:W-:Y:S01]  /*78c0*/  FMUL R37, R37, R153 ;  /* 0x0000009925257220 */ /* 0x000fe20000400000 */
[----:B------:R-:W-:Y:S01]  /*78d0*/  F2FP.F16.F32.PACK_AB R28, RZ, R28 ;  /* 0x0000001cff1c723e */ /* 0x000fe200000000ff */
[----:B------:R-:W-:Y:S01]  /*78e0*/  @P2 STG.E.U16 desc[UR36][R6.64], R26 ;  /* 0x0000001a06002986 */ /* 0x000fe2000c101524 */
[----:B------:R-:W-:Y:S01]  /*78f0*/  F2FP.F16.F32.PACK_AB R29, RZ, R29 ;  /* 0x0000001dff1d723e */ /* 0x000fe200000000ff */
[-C--:B------:R-:W-:Y:S01]  /*7900*/  FMUL R38, R38, R153.reuse ;  /* 0x0000009926267220 */ /* 0x080fe20000400000 */
[----:B------:R-:W-:Y:S01]  /*7910*/  ISETP.GT.AND P2, PT, R3, 0x8, P1 ;  /* 0x000000080300780c */ /* 0x000fe20000f44270 */
[----:B------:R-:W-:Y:S01]  /*7920*/  @P4 STG.E.U16 desc[UR36][R6.64+0x2], R27 ;  /* 0x0000021b06004986 */ /* 0x000fe2000c101524 */
[----:B------:R-:W-:Y:S01]  /*7930*/  ISETP.GT.AND P1, PT, R0, 0x10, PT ;  /* 0x000000100000780c */ /* 0x000fe20003f24270 */
[-C--:B------:R-:W-:Y:S01]  /*7940*/  FMUL R39, R39, R153.reuse ;  /* 0x0000009927277220 */ /* 0x080fe20000400000 */
[----:B------:R-:W-:Y:S01]  /*7950*/  F2FP.F16.F32.PACK_AB R30, RZ, R30 ;  /* 0x0000001eff1e723e */ /* 0x000fe200000000ff */
[----:B------:R-:W-:Y:S01]  /*7960*/  @P5 STG.E.U16 desc[UR36][R4.64+0x10], R28 ;  /* 0x0000101c04005986 */ /* 0x000fe2000c101524 */
[C---:B------:R-:W-:Y:S01]  /*7970*/  ISETP.GT.AND P4, PT, R3.reuse, RZ, P1 ;  /* 0x000000ff0300720c */ /* 0x040fe20000f84270 */
[----:B------:R-:W-:Y:S01]  /*7980*/  FMUL R40, R40, R153 ;  /* 0x0000009928287220 */ /* 0x000fe20000400000 */
[----:B------:R-:W-:Y:S01]  /*7990*/  F2FP.F16.F32.PACK_AB R31, RZ, R31 ;  /* 0x0000001fff1f723e */ /* 0x000fe200000000ff */
[----:B------:R-:W-:Y:S01]  /*79a0*/  @P3 STG.E.U16 desc[UR36][R4.64+0x12], R29 ;  /* 0x0000121d04003986 */ /* 0x000fe2000c101524 */
[----:B------:R-:W-:Y:S01]  /*79b0*/  ISETP.GT.AND P3, PT, R3, 0x8, P0 ;  /* 0x000000080300780c */ /* 0x000fe20000764270 */
[-C--:B------:R-:W-:Y:S01]  /*79c0*/  FMUL R41, R41, R153.reuse ;  /* 0x0000009929297220 */ /* 0x080fe20000400000 */
[----:B------:R-:W-:Y:S01]  /*79d0*/  ISETP.GT.AND P0, PT, R0, 0x11, PT ;  /* 0x000000110000780c */ /* 0x000fe20003f04270 */
[----:B------:R-:W-:Y:S01]  /*79e0*/  @P2 STG.E.U16 desc[UR36][R6.64+0x10], R30 ;  /* 0x0000101e06002986 */ /* 0x000fe2000c101524 */
[----:B------:R-:W-:Y:S01]  /*79f0*/  F2FP.F16.F32.PACK_AB R32, RZ, R32 ;  /* 0x00000020ff20723e */ /* 0x000fe200000000ff */
[-C--:B------:R-:W-:Y:S01]  /*7a00*/  FMUL R42, R42, R153.reuse ;  /* 0x000000992a2a7220 */ /* 0x080fe20000400000 */
[----:B------:R-:W-:Y:S01]  /*7a10*/  ISETP.GT.AND P5, PT, R3, RZ, P0 ;  /* 0x000000ff0300720c */ /* 0x000fe200007a4270 */
[-C--:B------:R-:W-:Y:S01]  /*7a20*/  FMUL R43, R43, R153.reuse ;  /* 0x000000992b2b7220 */ /* 0x080fe20000400000 */
[----:B------:R-:W-:Y:S01]  /*7a30*/  ISETP.GT.AND P2, PT, R3, 0x8, P1 ;  /* 0x000000080300780c */ /* 0x000fe20000f44270 */
[-C--:B------:R-:W-:Y:S01]  /*7a40*/  FMUL R44, R44, R153.reuse ;  /* 0x000000992c2c7220 */ /* 0x080fe20000400000 */
[----:B------:R-:W-:Y:S01]  /*7a50*/  ISETP.GT.AND P1, PT, R0, 0x18, PT ;  /* 0x000000180000780c */ /* 0x000fe20003f24270 */
[----:B------:R-:W-:Y:S01]  /*7a60*/  FMUL R45, R45, R153 ;  /* 0x000000992d2d7220 */ /* 0x000fe20000400000 */
[----:B------:R-:W-:Y:S01]  /*7a70*/  F2FP.F16.F32.PACK_AB R33, RZ, R33 ;  /* 0x00000021ff21723e */ /* 0x000fe200000000ff */
[----:B------:R-:W-:Y:S01]  /*7a80*/  @P3 STG.E.U16 desc[UR36][R6.64+0x12], R31 ;  /* 0x0000121f06003986 */ /* 0x000fe2000c101524 */
[C---:B------:R-:W-:Y:S01]  /*7a90*/  ISETP.GT.AND P3, PT, R3.reuse, 0x8, P0 ;  /* 0x000000080300780c */ /* 0x040fe20000764270 */
[-C--:B------:R-:W-:Y:S01]  /*7aa0*/  FMUL R46, R46, R153.reuse ;  /* 0x000000992e2e7220 */ /* 0x080fe20000400000 */
[----:B------:R-:W-:Y:S01]  /*7ab0*/  ISETP.GT.AND P0, PT, R0, 0x19, PT ;  /* 0x000000190000780c */ /* 0x000fe20003f04270 */
[----:B------:R-:W-:Y:S01]  /*7ac0*/  @P4 STG.E.U16 desc[UR36][R4.64+0x20], R32 ;  /* 0x0000202004004986 */ /* 0x000fe2000c101524 */
[----:B------:R-:W-:Y:S01]  /*7ad0*/  ISETP.GT.AND P4, PT, R3, RZ, P1 ;  /* 0x000000ff0300720c */ /* 0x000fe20000f84270 */
[-C--:B------:R-:W-:Y:S01]  /*7ae0*/  FMUL R47, R47, R153.reuse ;  /* 0x000000992f2f7220 */ /* 0x080fe20000400000 */
[----:B------:R-:W-:Y:S01]  /*7af0*/  F2FP.F16.F32.PACK_AB R34, RZ, R34 ;  /* 0x00000022ff22723e */ /* 0x000fe200000000ff */
[----:B------:R-:W-:Y:S01]  /*7b00*/  @P5 STG.E.U16 desc[UR36][R4.64+0x22], R33 ;  /* 0x0000222104005986 */ /* 0x000fe2000c101524 */
[----:B------:R-:W-:Y:S01]  /*7b10*/  ISETP.GT.AND P5, PT, R3, RZ, P0 ;  /* 0x000000ff0300720c */ /* 0x000fe200007a4270 */
[----:B------:R-:W-:Y:S01]  /*7b20*/  FMUL R48, R48, R153 ;  /* 0x0000009930307220 */ /* 0x000fe20000400000 */
[----:B------:R-:W-:Y:S01]  /*7b30*/  F2FP.F16.F32.PACK_AB R35, RZ, R35 ;  /* 0x00000023ff23723e */ /* 0x000fe200000000ff */
[----:B------:R-:W-:Y:S01]  /*7b40*/  @P2 STG.E.U16 desc[UR36][R6.64+0x20], R34 ;  /* 0x0000202206002986 */ /* 0x000fe2000c101524 */
[----:B------:R-:W-:Y:S01]  /*7b50*/  F2FP.F16.F32.PACK_AB R36, RZ, R36 ;  /* 0x00000024ff24723e */ /* 0x000fe200000000ff */
[-C--:B------:R-:W-:Y:S01]  /*7b60*/  FMUL R49, R49, R153.reuse ;  /* 0x0000009931317220 */ /* 0x080fe20000400000 */
[C---:B------:R-:W-:Y:S01]  /*7b70*/  ISETP.GT.AND P2, PT, R3.reuse, 0x8, P1 ;  /* 0x000000080300780c */ /* 0x040fe20000f44270 */
[----:B------:R-:W-:Y:S01]  /*7b80*/  @P3 STG.E.U16 desc[UR36][R6.64+0x22], R35 ;  /* 0x0000222306003986 */ /* 0x000fe2000c101524 */
[----:B------:R-:W-:Y:S01]  /*7b90*/  ISETP.GT.AND P1, PT, R0, 0x20, PT ;  /* 0x000000200000780c */ /* 0x000fe20003f24270 */
[----:B------:R-:W-:Y:S01]  /*7ba0*/  FMUL R50, R50, R153 ;  /* 0x0000009932327220 */ /* 0x000fe20000400000 */
[----:B------:R-:W-:Y:S01]  /*7bb0*/  F2FP.F16.F32.PACK_AB R37, RZ, R37 ;  /* 0x00000025ff25723e */ /* 0x000fe200000000ff */
[----:B------:R-:W-:Y:S01]  /*7bc0*/  @P4 STG.E.U16 desc[UR36][R4.64+0x30], R36 ;  /* 0x0000302404004986 */ /* 0x000fe2000c101524 */
[----:B------:R-:W-:Y:S01]  /*7bd0*/  ISETP.GT.AND P3, PT, R3, 0x8, P0 ;  /* 0x000000080300780c */ /* 0x000fe20000764270 */
[-C--:B------:R-:W-:Y:S01]  /*7be0*/  FMUL R51, R51, R153.reuse ;  /* 0x0000009933337220 */ /* 0x080fe20000400000 */
[----:B------:R-:W-:Y:S01]  /*7bf0*/  ISETP.GT.AND P0, PT, R0, 0x21, PT ;  /* 0x000000210000780c */ /* 0x000fe20003f04270 */
[----:B------:R-:W-:Y:S01]  /*7c00*/  @P5 STG.E.U16 desc[UR36][R4.64+0x32], R37 ;  /* 0x0000322504005986 */ /* 0x000fe2000c101524 */
[----:B------:R-:W-:Y:S01]  /*7c10*/  ISETP.GT.AND P4, PT, R3, RZ, P1 ;  /* 0x000000ff0300720c */ /* 0x000fe20000f84270 */
[-C--:B------:R-:W-:Y:S01]  /*7c20*/  FMUL R52, R52, R153.reuse ;  /* 0x0000009934347220 */ /* 0x080fe20000400000 */
[----:B------:R-:W-:Y:S01]  /*7c30*/  F2FP.F16.F32.PACK_AB R38, RZ, R38 ;  /* 0x00000026ff26723e */ /* 0x000fe200000000ff */
[-C--:B------:R-:W-:Y:S01]  /*7c40*/  FMUL R53, R53, R153.reuse ;  /* 0x0000009935357220 */ /* 0x080fe20000400000 */
        /* <DEDUP_REMOVED lines=325> */
[----:B------:R-:W-:Y:S01]  /*90a0*/  FMUL R151, R151, R153 ;  /* 0x0000009997977220 */ /* 0x000fe20000400000 */
[----:B------:R-:W-:Y:S01]  /*90b0*/  ISETP.GT.AND P2, PT, R3, 0x8, P1 ;  /* 0x000000080300780c */ /* 0x000fe20000f44270 */
[----:B------:R-:W-:Y:S01]  /*90c0*/  @P3 STG.E.U16 desc[UR36][R6.64+0x132], R103 ;  /* 0x0001326706003986 */ /* 0x000fe2000c101524 */
[----:B------:R-:W-:-:S02]  /*90d0*/  ISETP.GT.AND P1, PT, R0, 0xa8, PT ;  /* 0x000000a80000780c */ /* 0x000fc40003f24270 */
[----:B------:R-:W-:Y:S01]  /*90e0*/  F2FP.F16.F32.PACK_AB R105, RZ, R105 ;  /* 0x00000069ff69723e */ /* 0x000fe200000000ff */
[----:B------:R-:W-:Y:S01]  /*90f0*/  @P4 STG.E.U16 desc[UR36][R4.64+0x140], R104 ;  /* 0x0001406804004986 */ /* 0x000fe2000c101524 */
[C---:B------:R-:W-:Y:S02]  /*9100*/  ISETP.GT.AND P3, PT, R3.reuse, 0x8, P0 ;  /* 0x000000080300780c */ /* 0x040fe40000764270 */
[----:B------:R-:W-:Y:S01]  /*9110*/  ISETP.GT.AND P0, PT, R0, 0xa9, PT ;  /* 0x000000a90000780c */ /* 0x000fe20003f04270 */
[----:B------:R-:W-:Y:S01]  /*9120*/  @P5 STG.E.U16 desc[UR36][R4.64+0x142], R105 ;  /* 0x0001426904005986 */ /* 0x000fe2000c101524 */
[C---:B------:R-:W-:Y:S02]  /*9130*/  ISETP.GT.AND P4, PT, R3.reuse, RZ, P1 ;  /* 0x000000ff0300720c */ /* 0x040fe40000f84270 */
[----:B------:R-:W-:Y:S02]  /*9140*/  F2FP.F16.F32.PACK_AB R106, RZ, R106 ;  /* 0x0000006aff6a723e */ /* 0x000fe400000000ff */
[----:B------:R-:W-:-:S02]  /*9150*/  ISETP.GT.AND P5, PT, R3, RZ, P0 ;  /* 0x000000ff0300720c */ /* 0x000fc400007a4270 */
[----:B------:R-:W-:Y:S01]  /*9160*/  F2FP.F16.F32.PACK_AB R107, RZ, R107 ;  /* 0x0000006bff6b723e */ /* 0x000fe200000000ff */
[----:B------:R-:W-:Y:S01]  /*9170*/  @P2 STG.E.U16 desc[UR36][R6.64+0x140], R106 ;  /* 0x0001406a06002986 */ /* 0x000fe2000c101524 */
[----:B------:R-:W-:Y:S02]  /*9180*/  F2FP.F16.F32.PACK_AB R108, RZ, R108 ;  /* 0x0000006cff6c723e */ /* 0x000fe400000000ff */
[C---:B------:R-:W-:Y:S01]  /*9190*/  ISETP.GT.AND P2, PT, R3.reuse, 0x8, P1 ;  /* 0x000000080300780c */ /* 0x040fe20000f44270 */
[----:B------:R-:W-:Y:S01]  /*91a0*/  @P3 STG.E.U16 desc[UR36][R6.64+0x142], R107 ;  /* 0x0001426b06003986 */ /* 0x000fe2000c101524 */
[----:B------:R-:W-:Y:S02]  /*91b0*/  ISETP.GT.AND P1, PT, R0, 0xb0, PT ;  /* 0x000000b00000780c */ /* 0x000fe40003f24270 */
[----:B------:R-:W-:Y:S01]  /*91c0*/  F2FP.F16.F32.PACK_AB R109, RZ, R109 ;  /* 0x0000006dff6d723e */ /* 0x000fe200000000ff */
[----:B------:R-:W-:Y:S01]  /*91d0*/  @P4 STG.E.U16 desc[UR36][R4.64+0x150], R108 ;  /* 0x0001506c04004986 */ /* 0x000fe2000c101524 */
[----:B------:R-:W-:-:S02]  /*91e0*/  ISETP.GT.AND P3, PT, R3, 0x8, P0 ;  /* 0x000000080300780c */ /* 0x000fc40000764270 */
[----:B------:R-:W-:Y:S01]  /*91f0*/  ISETP.GT.AND P0, PT, R0, 0xb1, PT ;  /* 0x000000b10000780c */ /* 0x000fe20003f04270 */
[----:B------:R-:W-:Y:S01]  /*9200*/  @P5 STG.E.U16 desc[UR36][R4.64+0x152], R109 ;  /* 0x0001526d04005986 */ /* 0x000fe2000c101524 */
[C---:B------:R-:W-:Y:S02]  /*9210*/  ISETP.GT.AND P4, PT, R3.reuse, RZ, P1 ;  /* 0x000000ff0300720c */ /* 0x040fe40000f84270 */
[----:B------:R-:W-:Y:S02]  /*9220*/  F2FP.F16.F32.PACK_AB R110, RZ, R110 ;  /* 0x0000006eff6e723e */ /* 0x000fe400000000ff */
[----:B------:R-:W-:Y:S02]  /*9230*/  ISETP.GT.AND P5, PT, R3, RZ, P0 ;  /* 0x000000ff0300720c */ /* 0x000fe400007a4270 */
[----:B------:R-:W-:Y:S01]  /*9240*/  F2FP.F16.F32.PACK_AB R111, RZ, R111 ;  /* 0x0000006fff6f723e */ /* 0x000fe200000000ff */
[----:B------:R-:W-:Y:S01]  /*9250*/  @P2 STG.E.U16 desc[UR36][R6.64+0x150], R110 ;  /* 0x0001506e06002986 */ /* 0x000fe2000c101524 */
[----:B------:R-:W-:-:S02]  /*9260*/  F2FP.F16.F32.PACK_AB R112, RZ, R112 ;  /* 0x00000070ff70723e */ /* 0x000fc400000000ff */
[C---:B------:R-:W-:Y:S01]  /*9270*/  ISETP.GT.AND P2, PT, R3.reuse, 0x8, P1 ;  /* 0x000000080300780c */ /* 0x040fe20000f44270 */
[----:B------:R-:W-:Y:S01]  /*9280*/  @P3 STG.E.U16 desc[UR36][R6.64+0x152], R111 ;  /* 0x0001526f06003986 */ /* 0x000fe2000c101524 */
[C---:B------:R-:W-:Y:S02]  /*9290*/  ISETP.GT.AND P1, PT, R0.reuse, 0xb8, PT ;  /* 0x000000b80000780c */ /* 0x040fe40003f24270 */
[----:B------:R-:W-:Y:S01]  /*92a0*/  F2FP.F16.F32.PACK_AB R113, RZ, R113 ;  /* 0x00000071ff71723e */ /* 0x000fe200000000ff */
[----:B------:R-:W-:Y:S01]  /*92b0*/  @P4 STG.E.U16 desc[UR36][R4.64+0x160], R112 ;  /* 0x0001607004004986 */ /* 0x000fe2000c101524 */
[C---:B------:R-:W-:Y:S02]  /*92c0*/  ISETP.GT.AND P3, PT, R3.reuse, 0x8, P0 ;  /* 0x000000080300780c */ /* 0x040fe40000764270 */
[----:B------:R-:W-:Y:S01]  /*92d0*/  ISETP.GT.AND P0, PT, R0, 0xb9, PT ;  /* 0x000000b90000780c */ /* 0x000fe20003f04270 */
[----:B------:R-:W-:Y:S01]  /*92e0*/  @P5 STG.E.U16 desc[UR36][R4.64+0x162], R113 ;  /* 0x0001627104005986 */ /* 0x000fe2000c101524 */
[----:B------:R-:W-:-:S02]  /*92f0*/  ISETP.GT.AND P4, PT, R3, RZ, P1 ;  /* 0x000000ff0300720c */ /* 0x000fc40000f84270 */
[----:B------:R-:W-:Y:S02]  /*9300*/  F2FP.F16.F32.PACK_AB R114, RZ, R114 ;  /* 0x00000072ff72723e */ /* 0x000fe400000000ff */
[C---:B------:R-:W-:Y:S02]  /*9310*/  ISETP.GT.AND P5, PT, R3.reuse, RZ, P0 ;  /* 0x000000ff0300720c */ /* 0x040fe400007a4270 */
[----:B------:R-:W-:Y:S01]  /*9320*/  F2FP.F16.F32.PACK_AB R115, RZ, R115 ;  /* 0x00000073ff73723e */ /* 0x000fe200000000ff */
[----:B------:R-:W-:Y:S01]  /*9330*/  @P2 STG.E.U16 desc[UR36][R6.64+0x160], R114 ;  /* 0x0001607206002986 */ /* 0x000fe2000c101524 */
[----:B------:R-:W-:Y:S02]  /*9340*/  F2FP.F16.F32.PACK_AB R116, RZ, R116 ;  /* 0x00000074ff74723e */ /* 0x000fe400000000ff */
        /* <DEDUP_REMOVED lines=65> */
[----:B------:R-:W-:Y:S02]  /*9760*/  ISETP.GT.AND P5, PT, R3, RZ, P0 ;  /* 0x000000ff0300720c */ /* 0x000fe400007a4270 */
[----:B------:R-:W-:Y:S02]  /*9770*/  F2FP.F16.F32.PACK_AB R134, RZ, R134 ;  /* 0x00000086ff86723e */ /* 0x000fe400000000ff */
[----:B------:R-:W-:Y:S02]  /*9780*/  F2FP.F16.F32.PACK_AB R135, RZ, R135 ;  /* 0x00000087ff87723e */ /* 0x000fe400000000ff */
[----:B------:R-:W-:Y:S01]  /*9790*/  F2FP.F16.F32.PACK_AB R136, RZ, R136 ;  /* 0x00000088ff88723e */ /* 0x000fe200000000ff */
[----:B------:R-:W-:Y:S01]  /*97a0*/  @P2 STG.E.U16 desc[UR36][R6.64+0x1b0], R134 ;  /* 0x0001b08606002986 */ /* 0x000fe2000c101524 */
[----:B------:R-:W-:-:S02]  /*97b0*/  F2FP.F16.F32.PACK_AB R137, RZ, R137 ;  /* 0x00000089ff89723e */ /* 0x000fc400000000ff */
[C---:B------:R-:W-:Y:S01]  /*97c0*/  ISETP.GT.AND P1, PT, R3.reuse, 0x8, P1 ;  /* 0x000000080300780c */ /* 0x040fe20000f24270 */
[----:B------:R-:W-:Y:S01]  /*97d0*/  @P3 STG.E.U16 desc[UR36][R6.64+0x1b2], R135 ;  /* 0x0001b28706003986 */ /* 0x000fe2000c101524 */
[C---:B------:R-:W-:Y:S02]  /*97e0*/  ISETP.GT.AND P2, PT, R3.reuse, 0x8, P0 ;  /* 0x000000080300780c */ /* 0x040fe40000744270 */
[C---:B------:R-:W-:Y:S01]  /*97f0*/  ISETP.GT.AND P0, PT, R0.reuse, 0xe9, PT ;  /* 0x000000e90000780c */ /* 0x040fe20003f04270 */
[----:B------:R-:W-:Y:S01]  /*9800*/  @P4 STG.E.U16 desc[UR36][R4.64+0x1c0], R136 ;  /* 0x0001c08804004986 */ /* 0x000fe2000c101524 */
[----:B------:R-:W-:Y:S02]  /*9810*/  ISETP.GT.AND P4, PT, R0, 0xe8, PT ;  /* 0x000000e80000780c */ /* 0x000fe40003f84270 */
[----:B------:R-:W-:Y:S01]  /*9820*/  F2FP.F16.F32.PACK_AB R138, RZ, R138 ;  /* 0x0000008aff8a723e */ /* 0x000fe200000000ff */
[----:B------:R-:W-:Y:S01]  /*9830*/  @P5 STG.E.U16 desc[UR36][R4.64+0x1c2], R137 ;  /* 0x0001c28904005986 */ /* 0x000fe2000c101524 */
[----:B------:R-:W-:-:S02]  /*9840*/  ISETP.GT.AND P5, PT, R3, RZ, P4 ;  /* 0x000000ff0300720c */ /* 0x000fc400027a4270 */
[----:B------:R-:W-:Y:S01]  /*9850*/  F2FP.F16.F32.PACK_AB R139, RZ, R139 ;  /* 0x0000008bff8b723e */ /* 0x000fe200000000ff */
[----:B------:R-:W-:Y:S01]  /*9860*/  @P1 STG.E.U16 desc[UR36][R6.64+0x1c0], R138 ;  /* 0x0001c08a06001986 */ /* 0x000fe2000c101524 */
[----:B------:R-:W-:Y:S02]  /*9870*/  F2FP.F16.F32.PACK_AB R140, RZ, R140 ;  /* 0x0000008cff8c723e */ /* 0x000fe400000000ff */
[C---:B------:R-:W-:Y:S01]  /*9880*/  ISETP.GT.AND P3, PT, R3.reuse, RZ, P0 ;  /* 0x000000ff0300720c */ /* 0x040fe20000764270 */
[----:B------:R-:W-:Y:S01]  /*9890*/  @P2 STG.E.U16 desc[UR36][R6.64+0x1c2], R139 ;  /* 0x0001c28b06002986 */ /* 0x000fe2000c101524 */
[C---:B------:R-:W-:Y:S02]  /*98a0*/  ISETP.GT.AND P4, PT, R3.reuse, 0x8, P4 ;  /* 0x000000080300780c */ /* 0x040fe40002784270 */
[----:B------:R-:W-:Y:S02]  /*98b0*/  F2FP.F16.F32.PACK_AB R141, RZ, R141 ;  /* 0x0000008dff8d723e */ /* 0x000fe400000000ff */
[----:B------:R-:W-:Y:S01]  /*98c0*/  F2FP.F16.F32.PACK_AB R142, RZ, R142 ;  /* 0x0000008eff8e723e */ /* 0x000fe200000000ff */
[----:B------:R-:W-:Y:S01]  /*98d0*/  @P5 STG.E.U16 desc[UR36][R4.64+0x1d0], R140 ;  /* 0x0001d08c04005986 */ /* 0x000fe2000c101524 */
[----:B------:R-:W-:-:S02]  /*98e0*/  ISETP.GT.AND P5, PT, R3, 0x8, P0 ;  /* 0x000000080300780c */ /* 0x000fc400007a4270 */
[----:B------:R-:W-:Y:S02]  /*98f0*/  F2FP.F16.F32.PACK_AB R143, RZ, R143 ;  /* 0x0000008fff8f723e */ /* 0x000fe400000000ff */
[C---:B------:R-:W-:Y:S01]  /*9900*/  ISETP.GT.AND P0, PT, R0.reuse, 0xf1, PT ;  /* 0x000000f10000780c */ /* 0x040fe20003f04270 */
[----:B------:R-:W-:Y:S01]  /*9910*/  @P3 STG.E.U16 desc[UR36][R4.64+0x1d2], R141 ;  /* 0x0001d28d04003986 */ /* 0x000fe2000c101524 */
[----:B------:R-:W-:Y:S02]  /*9920*/  ISETP.GT.AND P3, PT, R0, 0xf0, PT ;  /* 0x000000f00000780c */ /* 0x000fe40003f64270 */
[----:B------:R-:W-:Y:S01]  /*9930*/  F2FP.F16.F32.PACK_AB R144, RZ, R144 ;  /* 0x00000090ff90723e */ /* 0x000fe200000000ff */
[----:B------:R-:W-:Y:S01]  /*9940*/  @P4 STG.E.U16 desc[UR36][R6.64+0x1d0], R142 ;  /* 0x0001d08e06004986 */ /* 0x000fe2000c101524 */
[C---:B------:R-:W-:Y:S02]  /*9950*/  ISETP.GT.AND P4, PT, R3.reuse, RZ, P3 ;  /* 0x000000ff0300720c */ /* 0x040fe40001f84270 */
[C---:B------:R-:W-:Y:S01]  /*9960*/  ISETP.GT.AND P3, PT, R3.reuse, 0x8, P3 ;  /* 0x000000080300780c */ /* 0x040fe20001f64270 */
[----:B------:R-:W-:Y:S01]  /*9970*/  @P5 STG.E.U16 desc[UR36][R6.64+0x1d2], R143 ;  /* 0x0001d28f06005986 */ /* 0x000fe2000c101524 */
[----:B------:R-:W-:-:S02]  /*9980*/  ISETP.GT.AND P5, PT, R3, RZ, P0 ;  /* 0x000000ff0300720c */ /* 0x000fc400007a4270 */
[----:B------:R-:W-:Y:S02]  /*9990*/  F2FP.F16.F32.PACK_AB R145, RZ, R145 ;  /* 0x00000091ff91723e */ /* 0x000fe400000000ff */
[C---:B------:R-:W-:Y:S02]  /*99a0*/  ISETP.GT.AND P0, PT, R3.reuse, 0x8, P0 ;  /* 0x000000080300780c */ /* 0x040fe40000704270 */
[C---:B------:R-:W-:Y:S02]  /*99b0*/  ISETP.GT.AND P1, PT, R0.reuse, 0xf9, PT ;  /* 0x000000f90000780c */ /* 0x040fe40003f24270 */
[----:B------:R-:W-:Y:S01]  /*99c0*/  ISETP.GT.AND P2, PT, R0, 0xf8, PT ;  /* 0x000000f80000780c */ /* 0x000fe20003f44270 */
[----:B------:R-:W-:Y:S01]  /*99d0*/  @P4 STG.E.U16 desc[UR36][R4.64+0x1e0], R144 ;  /* 0x0001e09004004986 */ /* 0x000fe2000c101524 */
[C---:B------:R-:W-:Y:S01]  /*99e0*/  ISETP.GT.AND P4, PT, R3.reuse, RZ, P1 ;  /* 0x000000ff0300720c */ /* 0x040fe20000f84270 */
[----:B------:R-:W-:Y:S01]  /*99f0*/  @P3 IMAD.MOV.U32 R2, RZ, RZ, R6 ;  /* 0x000000ffff023224 */ /* 0x000fe200078e0006 */
[C---:B------:R-:W-:Y:S01]  /*9a00*/  ISETP.GT.AND P1, PT, R3.reuse, 0x8, P1 ;  /* 0x000000080300780c */ /* 0x040fe20000f24270 */
[----:B------:R-:W-:Y:S01]  /*9a10*/  @P5 STG.E.U16 desc[UR36][R4.64+0x1e2], R145 ;  /* 0x0001e29104005986 */ /* 0x000fe2000c101524 */
[----:B------:R-:W-:-:S02]  /*9a20*/  ISETP.GT.AND P5, PT, R3, RZ, P2 ;  /* 0x000000ff0300720c */ /* 0x000fc400017a4270 */
[----:B------:R-:W-:Y:S01]  /*9a30*/  ISETP.GT.AND P2, PT, R3, 0x8, P2 ;  /* 0x000000080300780c */ /* 0x000fe20001744270 */
[----:B------:R-:W-:Y:S01]  /*9a40*/  @P3 IMAD.MOV.U32 R3, RZ, RZ, R7 ;  /* 0x000000ffff033224 */ /* 0x000fe200078e0007 */
[----:B------:R-:W-:Y:S02]  /*9a50*/  F2FP.F16.F32.PACK_AB R146, RZ, R146 ;  /* 0x00000092ff92723e */ /* 0x000fe400000000ff */
[----:B------:R-:W-:Y:S02]  /*9a60*/  F2FP.F16.F32.PACK_AB R147, RZ, R147 ;  /* 0x00000093ff93723e */ /* 0x000fe400000000ff */
[----:B------:R-:W-:Y:S01]  /*9a70*/  F2FP.F16.F32.PACK_AB R148, RZ, R148 ;  /* 0x00000094ff94723e */ /* 0x000fe200000000ff */
[----:B------:R0:W-:Y:S01]  /*9a80*/  @P3 STG.E.U16 desc[UR36][R2.64+0x1e0], R146 ;  /* 0x0001e09202003986 */ /* 0x0001e2000c101524 */
[----:B------:R-:W-:Y:S02]  /*9a90*/  F2FP.F16.F32.PACK_AB R149, RZ, R149 ;  /* 0x00000095ff95723e */ /* 0x000fe400000000ff */
[----:B------:R-:W-:-:S02]  /*9aa0*/  F2FP.F16.F32.PACK_AB R150, RZ, R150 ;  /* 0x00000096ff96723e */ /* 0x000fc400000000ff */
[----:B------:R-:W-:Y:S01]  /*9ab0*/  F2FP.F16.F32.PACK_AB R151, RZ, R151 ;  /* 0x00000097ff97723e */ /* 0x000fe200000000ff */
[----:B0-----:R-:W-:Y:S02]  /*9ac0*/  @P0 IMAD.MOV.U32 R2, RZ, RZ, R6 ;  /* 0x000000ffff020224 */ /* 0x001fe400078e0006 */
[----:B------:R-:W-:-:S05]  /*9ad0*/  @P0 IMAD.MOV.U32 R3, RZ, RZ, R7 ;  /* 0x000000ffff030224 */ /* 0x000fca00078e0007 */
[----:B------:R0:W-:Y:S02]  /*9ae0*/  @P0 STG.E.U16 desc[UR36][R2.64+0x1e2], R147 ;  /* 0x0001e29302000986 */ /* 0x0001e4000c101524 */
[----:B0-----:R-:W-:Y:S02]  /*9af0*/  @P5 IMAD.MOV.U32 R2, RZ, RZ, R4 ;  /* 0x000000ffff025224 */ /* 0x001fe400078e0004 */
[----:B------:R-:W-:-:S05]  /*9b00*/  @P5 IMAD.MOV.U32 R3, RZ, RZ, R5 ;  /* 0x000000ffff035224 */ /* 0x000fca00078e0005 */
[----:B------:R0:W-:Y:S04]  /*9b10*/  @P5 STG.E.U16 desc[UR36][R2.64+0x1f0], R148 ;  /* 0x0001f09402005986 */ /* 0x0001e8000c101524 */
[----:B------:R1:W-:Y:S01]  /*9b20*/  @P4 STG.E.U16 desc[UR36][R4.64+0x1f2], R149 ;  /* 0x0001f29504004986 */ /* 0x0003e2000c101524 */
[----:B0-----:R-:W-:Y:S02]  /*9b30*/  @P2 IMAD.MOV.U32 R2, RZ, RZ, R6 ;  /* 0x000000ffff022224 */ /* 0x001fe400078e0006 */
[----:B------:R-:W-:-:S05]  /*9b40*/  @P2 IMAD.MOV.U32 R3, RZ, RZ, R7 ;  /* 0x000000ffff032224 */ /* 0x000fca00078e0007 */
[----:B------:R1:W-:Y:S04]  /*9b50*/  @P2 STG.E.U16 desc[UR36][R2.64+0x1f0], R150 ;  /* 0x0001f09602002986 */ /* 0x0003e8000c101524 */
[----:B------:R1:W-:Y:S02]  /*9b60*/  @P1 STG.E.U16 desc[UR36][R6.64+0x1f2], R151 ;  /* 0x0001f29706001986 */ /* 0x0003e4000c101524 */
.L_x_287:
[----:B------:R-:W-:Y:S05]  /*9b70*/  BSYNC B0 ;  /* 0x0000000000007941 */ /* 0x000fea0003800000 */
.L_x_33:
[----:B01----:R-:W2:Y:S01]  /*9b80*/  LDL.64 R2, [R1] ;  /* 0x0000000001027983 */ /* 0x003ea20000100a00 */
[----:B------:R-:W-:Y:S01]  /*9b90*/  ULDC.64 UR4, c[0x0][0x650] ;  /* 0x0001940000047ab9 */ /* 0x000fe20000000a00 */
[----:B------:R0:W-:Y:S01]  /*9ba0*/  SYNCS.ARRIVE.TRANS64.A1T0 RZ, [R160+UR45], RZ ;  /* 0x000000ffa0ff79a7 */ /* 0x0001e2000810002d */
[----:B------:R-:W-:Y:S01]  /*9bb0*/  PRMT R0, RZ, 0x7610, R0 ;  /* 0x00007610ff007816 */ /* 0x000fe20000000000 */
[----:B------:R-:W-:Y:S02]  /*9bc0*/  IMAD.MOV.U32 R19, RZ, RZ, -0x1 ;  /* 0xffffffffff137424 */ /* 0x000fe400078e00ff */
[----:B-----5:R-:W-:Y:S01]  /*9bd0*/  IMAD.MOV.U32 R22, RZ, RZ, -0x1 ;  /* 0xffffffffff167424 */ /* 0x020fe200078e00ff */
[----:B--2---:R-:W-:-:S04]  /*9be0*/  LEA R18, P0, R2, R18, 0x1 ;  /* 0x0000001202127211 */ /* 0x004fc800078008ff */
[----:B------:R-:W-:Y:S01]  /*9bf0*/  LEA.HI.X R17, R2, R17, R23, 0x1, P0 ;  /* 0x0000001102117211 */ /* 0x000fe200000f0c17 */
[----:B------:R-:W-:Y:S01]  /*9c00*/  IMAD.MOV.U32 R2, RZ, RZ, -0x1 ;  /* 0xffffffffff027424 */ /* 0x000fe200078e00ff */
[----:B------:R-:W-:-:S04]  /*9c10*/  ISETP.GE.U32.AND P0, PT, R18, UR4, PT ;  /* 0x0000000412007c0c */ /* 0x000fc8000bf06070 */
[----:B------:R-:W-:-:S13]  /*9c20*/  ISETP.GE.U32.AND.EX P0, PT, R17, UR5, PT, P0 ;  /* 0x0000000511007c0c */ /* 0x000fda000bf06100 */
[----:B0-----:R-:W-:Y:S05]  /*9c30*/  @P0 BRA `(.L_x_288) ;  /* 0x0000000400700947 */ /* 0x001fea0003800000 */
[----:B------:R-:W0:Y:S01]  /*9c40*/  S2R R10, SR_CTAID.X ;  /* 0x00000000000a7919 */ /* 0x000e220000002500 */
[----:B---34-:R-:W1:Y:S01]  /*9c50*/  LDC.64 R8, c[0x0][0x628] ;  /* 0x00018a00ff087b82 */ /* 0x018e620000000a00 */
[----:B------:R-:W-:Y:S01]  /*9c60*/  ULDC UR4, c[0x0][0x150] ;  /* 0x0000540000047ab9 */ /* 0x000fe20000000800 */
[----:B------:R-:W-:Y:S01]  /*9c70*/  IMAD.MOV.U32 R6, RZ, RZ, R18 ;  /* 0x000000ffff067224 */ /* 0x000fe200078e0012 */
[----:B------:R-:W2:Y:S01]  /*9c80*/  S2R R20, SR_CTAID.Y ;  /* 0x0000000000147919 */ /* 0x000ea20000002600 */
[----:B------:R-:W-:-:S04]  /*9c90*/  IMAD.MOV.U32 R7, RZ, RZ, R17 ;  /* 0x000000ffff077224 */ /* 0x000fc800078e0011 */
[----:B------:R-:W3:Y:S08]  /*9ca0*/  LDC R15, c[0x0][0x144] ;  /* 0x00005100ff0f7b82 */ /* 0x000ef00000000800 */
[----:B------:R-:W4:Y:S08]  /*9cb0*/  LDC R0, c[0x0][0x630] ;  /* 0x00018c00ff007b82 */ /* 0x000f300000000800 */
[----:B------:R-:W2:Y:S01]  /*9cc0*/  LDC.64 R12, c[0x0][0x620] ;  /* 0x00018800ff0c7b82 */ /* 0x000ea20000000a00 */
[----:B-1----:R-:W-:-:S04]  /*9cd0*/  ISETP.NE.U32.AND P0, PT, R8, RZ, PT ;  /* 0x000000ff0800720c */ /* 0x002fc80003f05070 */
[----:B------:R-:W-:Y:S02]  /*9ce0*/  ISETP.NE.AND.EX P0, PT, R9, RZ, PT, P0 ;  /* 0x000000ff0900720c */ /* 0x000fe40003f05300 */
[----:B0-----:R-:W-:-:S05]  /*9cf0*/  I2FP.F32.U32 R2, R10 ;  /* 0x0000000a00027245 */ /* 0x001fca0000201000 */
[----:B------:R-:W-:-:S04]  /*9d00*/  FMUL R2, R2, UR4 ;  /* 0x0000000402027c20 */ /* 0x000fc80008400000 */
[----:B------:R0:W1:Y:S02]  /*9d10*/  F2I.U32.TRUNC.NTZ R14, R2 ;  /* 0x00000002000e7305 */ /* 0x000064000020f000 */
[----:B---34-:R-:W-:Y:S05]  /*9d20*/  @!P0 BRA `(.L_x_289) ;  /* 0x0000000000288947 */ /* 0x018fea0003800000 */
[----:B------:R-:W3:Y:S02]  /*9d30*/  LDC R3, c[0x0][0x634] ;  /* 0x00018d00ff037b82 */ /* 0x000ee40000000800 */
[----:B---3--:R-:W-:-:S05]  /*9d40*/  IADD3 R7, P0, R18, R3, RZ ;  /* 0x0000000312077210 */ /* 0x008fca0007f1e0ff */
[----:B------:R-:W-:-:S04]  /*9d50*/  IMAD.X R11, RZ, RZ, R17, P0 ;  /* 0x000000ffff0b7224 */ /* 0x000fc800000e0611 */
[----:B0-----:R-:W-:-:S04]  /*9d60*/  IMAD.WIDE.U32 R2, R11, R8, RZ ;  /* 0x000000080b027225 */ /* 0x001fc800078e00ff */
[----:B------:R-:W-:-:S04]  /*9d70*/  IMAD.WIDE.U32 R4, P0, R7, R9, R2 ;  /* 0x0000000907047225 */ /* 0x000fc80007800002 */
[----:B------:R-:W-:-:S04]  /*9d80*/  IMAD.WIDE.U32 R2, R7, R8, RZ ;  /* 0x0000000807027225 */ /* 0x000fc800078e00ff */
[----:B------:R-:W-:Y:S01]  /*9d90*/  IMAD.X R7, RZ, RZ, RZ, P0 ;  /* 0x000000ffff077224 */ /* 0x000fe200000e06ff */
[----:B------:R-:W-:Y:S01]  /*9da0*/  IADD3 RZ, P0, R3, R4, RZ ;  /* 0x0000000403ff7210 */ /* 0x000fe20007f1e0ff */
[----:B------:R-:W-:-:S04]  /*9db0*/  IMAD.MOV.U32 R6, RZ, RZ, R5 ;  /* 0x000000ffff067224 */ /* 0x000fc800078e0005 */
[----:B------:R-:W-:-:S08]  /*9dc0*/  IMAD.WIDE.U32.X R6, R11, R9, R6, P0 ;  /* 0x000000090b067225 */ /* 0x000fd000000e0406 */
.L_x_289:
[----:B------:R-:W3:Y:S01]  /*9dd0*/  LDC.64 R26, c[0x0][0x640] ;  /* 0x00019000ff1a7b82 */ /* 0x000ee20000000a00 */
[-C--:B------:R-:W-:Y:S01]  /*9de0*/  SHF.R.U64 R11, R6, R0.reuse, R7 ;  /* 0x00000000060b7219 */ /* 0x080fe20000001207 */
[----:B------:R-:W-:Y:S01]  /*9df0*/  IMAD.MOV.U32 R19, RZ, RZ, R17 ;  /* 0x000000ffff137224 */ /* 0x000fe200078e0011 */
[----:B------:R-:W-:Y:S01]  /*9e00*/  SHF.R.U32.HI R0, RZ, R0, R7 ;  /* 0x00000000ff007219 */ /* 0x000fe20000011607 */
[----:B-1----:R-:W-:Y:S01]  /*9e10*/  IMAD.MOV R14, RZ, RZ, -R14 ;  /* 0x000000ffff0e7224 */ /* 0x002fe200078e0a0e */
[----:B------:R-:W-:Y:S01]  /*9e20*/  IADD3 R5, P0, RZ, -R11, RZ ;  /* 0x8000000bff057210 */ /* 0x000fe20007f1e0ff */
[----:B------:R-:W-:Y:S01]  /*9e30*/  ULDC UR4, c[0x0][0x154] ;  /* 0x0000550000047ab9 */ /* 0x000fe20000000800 */
[----:B------:R-:W-:Y:S01]  /*9e40*/  IMAD.MOV.U32 R7, RZ, RZ, 0x1 ;  /* 0x00000001ff077424 */ /* 0x000fe200078e00ff */
[----:B------:R-:W1:Y:S01]  /*9e50*/  LDC R4, c[0x0][0x618] ;  /* 0x00018600ff047b82 */ /* 0x000e620000000800 */
[----:B------:R-:W-:Y:S02]  /*9e60*/  IMAD R22, R15, R14, R10 ;  /* 0x0000000e0f167224 */ /* 0x000fe400078e020a */
[----:B------:R-:W-:-:S04]  /*9e70*/  IMAD.X R3, RZ, RZ, ~R0, P0 ;  /* 0x000000ffff037224 */ /* 0x000fc800000e0e00 */
[-C--:B--2---:R-:W-:Y:S01]  /*9e80*/  IMAD R0, R3, R12.reuse, RZ ;  /* 0x0000000c03007224 */ /* 0x084fe200078e02ff */
[----:B------:R-:W2:Y:S01]  /*9e90*/  LDC R6, c[0x0][0x608] ;  /* 0x00018200ff067b82 */ /* 0x000ea20000000800 */
[----:B0-----:R-:W-:-:S04]  /*9ea0*/  IMAD.WIDE.U32 R2, R5, R12, R18 ;  /* 0x0000000c05027225 */ /* 0x001fc800078e0012 */
[----:B------:R-:W-:Y:S01]  /*9eb0*/  IMAD R5, R5, R13, R0 ;  /* 0x0000000d05057224 */ /* 0x000fe200078e0200 */
[----:B------:R-:W-:Y:S02]  /*9ec0*/  I2FP.F32.U32 R0, R20 ;  /* 0x0000001400007245 */ /* 0x000fe40000201000 */
[----:B------:R-:W0:Y:S01]  /*9ed0*/  LDC R24, c[0x0][0x658] ;  /* 0x00019600ff187b82 */ /* 0x000e220000000800 */
[----:B------:R-:W-:Y:S01]  /*9ee0*/  IMAD.IADD R3, R3, 0x1, R5 ;  /* 0x0000000103037824 */ /* 0x000fe200078e0205 */
[----:B---3--:R-:W-:Y:S01]  /*9ef0*/  ISETP.NE.U32.AND P0, PT, R26, RZ, PT ;  /* 0x000000ff1a00720c */ /* 0x008fe20003f05070 */
[----:B------:R-:W-:Y:S01]  /*9f00*/  FMUL R0, R0, UR4 ;  /* 0x0000000400007c20 */ /* 0x000fe20008400000 */
[----:B------:R-:W-:Y:S02]  /*9f10*/  IMAD.MOV.U32 R5, RZ, RZ, -0x1 ;  /* 0xffffffffff057424 */ /* 0x000fe400078e00ff */
[----:B------:R-:W-:Y:S01]  /*9f20*/  ISETP.NE.AND.EX P0, PT, R27, RZ, PT, P0 ;  /* 0x000000ff1b00720c */ /* 0x000fe20003f05300 */
[----:B------:R3:W4:Y:S01]  /*9f30*/  F2I.U32.TRUNC.NTZ R12, R0 ;  /* 0x00000000000c7305 */ /* 0x000722000020f000 */
[----:B------:R-:W3:Y:S01]  /*9f40*/  LDC R15, c[0x0][0x148] ;  /* 0x00005200ff0f7b82 */ /* 0x000ee20000000800 */
[----:B-1----:R-:W-:-:S02]  /*9f50*/  SHF.R.U64 R10, R2, R4, R3 ;  /* 0x00000004020a7219 */ /* 0x002fc40000001203 */
[----:B------:R-:W-:-:S05]  /*9f60*/  SHF.R.U32.HI R3, RZ, R4, R3 ;  /* 0x00000004ff037219 */ /* 0x000fca0000011603 */
[----:B------:R-:W1:Y:S01]  /*9f70*/  LDC R14, c[0x0][0x600] ;  /* 0x00018000ff0e7b82 */ /* 0x000e620000000800 */
[-CC-:B--2---:R-:W-:Y:S02]  /*9f80*/  SHF.R.U64 R8, R10, R6.reuse, R3.reuse ;  /* 0x000000060a087219 */ /* 0x184fe40000001203 */
[----:B------:R-:W-:-:S05]  /*9f90*/  SHF.R.U32.HI R3, RZ, R6, R3 ;  /* 0x00000006ff037219 */ /* 0x000fca0000011603 */
[----:B------:R-:W2:Y:S01]  /*9fa0*/  LDC R21, c[0x0][0x648] ;  /* 0x00019200ff157b82 */ /* 0x000ea20000000800 */
[-CC-:B0-----:R-:W-:Y:S02]  /*9fb0*/  SHF.R.U64 R13, R8, R24.reuse, R3.reuse ;  /* 0x00000018080d7219 */ /* 0x181fe40000001203 */
[-C--:B------:R-:W-:Y:S02]  /*9fc0*/  SHF.L.U32 R5, R5, R24.reuse, RZ ;  /* 0x0000001805057219 */ /* 0x080fe400000006ff */
[-C--:B------:R-:W-:Y:S01]  /*9fd0*/  SHF.R.U32.HI R3, RZ, R24.reuse, R3 ;  /* 0x00000018ff037219 */ /* 0x080fe20000011603 */
[----:B------:R-:W-:Y:S01]  /*9fe0*/  IMAD.MOV.U32 R2, RZ, RZ, R13 ;  /* 0x000000ffff027224 */ /* 0x000fe200078e000d */
[----:B------:R-:W-:Y:S01]  /*9ff0*/  SHF.L.U32 R24, R7, R24, RZ ;  /* 0x0000001807187219 */ /* 0x000fe200000006ff */
[----:B------:R-:W0:Y:S01]  /*a000*/  LDC R25, c[0x0][0x638] ;  /* 0x00018e00ff197b82 */ /* 0x000e220000000800 */
[----:B------:R-:W-:-:S07]  /*a010*/  LOP3.LUT R19, RZ, R5, RZ, 0x33, !PT ;  /* 0x00000005ff137212 */ /* 0x000fce00078e33ff */
[----:B------:R-:W0:Y:S01]  /*a020*/  LDC R28, c[0x0][0x610] ;  /* 0x00018400ff1c7b82 */ /* 0x000e220000000800 */
[----:B----4-:R-:W-:Y:S05]  /*a030*/  @!P0 BRA `(.L_x_290) ;  /* 0x0000000000288947 */ /* 0x010fea0003800000 */
[----:B---3--:R-:W3:Y:S02]  /*a040*/  LDC R0, c[0x0][0x64c] ;  /* 0x00019300ff007b82 */ /* 0x008ee40000000800 */
[----:B---3--:R-:W-:-:S05]  /*a050*/  IADD3 R7, P0, R13, R0, RZ ;  /* 0x000000000d077210 */ /* 0x008fca0007f1e0ff */
        /* <DEDUP_REMOVED lines=8> */
.L_x_290:
[----:B------:R-:W4:Y:S01]  /*a0e0*/  LDC R4, c[0x0][0x65c] ;  /* 0x00019700ff047b82 */ /* 0x000f220000000800 */
[----:B--23--:R-:W-:Y:S01]  /*a0f0*/  SHF.R.U64 R0, R2, R21, R3 ;  /* 0x0000001502007219 */ /* 0x00cfe20000001203 */
[----:B-1----:R-:W-:Y:S01]  /*a100*/  VIADD R3, R14, 0xffffffff ;  /* 0xffffffff0e037836 */ /* 0x002fe20000000000 */
[----:B------:R-:W-:Y:S01]  /*a110*/  LOP3.LUT R19, R8, R19, RZ, 0xc0, !PT ;  /* 0x0000001308137212 */ /* 0x000fe200078ec0ff */
[----:B------:R-:W-:Y:S02]  /*a120*/  IMAD.MOV R12, RZ, RZ, -R12 ;  /* 0x000000ffff0c7224 */ /* 0x000fe400078e0a0c */
[----:B------:R-:W-:Y:S01]  /*a130*/  IMAD.MOV R2, RZ, RZ, -R0 ;  /* 0x000000ffff027224 */ /* 0x000fe200078e0a00 */
[----:B------:R-:W-:Y:S01]  /*a140*/  LOP3.LUT R3, R10, R3, RZ, 0xc0, !PT ;  /* 0x000000030a037212 */ /* 0x000fe200078ec0ff */
[----:B------:R-:W-:Y:S02]  /*a150*/  IMAD R19, R24, R0, R19 ;  /* 0x0000000018137224 */ /* 0x000fe400078e0213 */
[----:B0-----:R-:W-:-:S04]  /*a160*/  IMAD R0, R2, R25, R13 ;  /* 0x0000001902007224 */ /* 0x001fc800078e020d */
[----:B------:R-:W-:Y:S01]  /*a170*/  IMAD R2, R0, R14, R3 ;  /* 0x0000000e00027224 */ /* 0x000fe200078e0203 */
[----:B----4-:R-:W-:Y:S01]  /*a180*/  ISETP.NE.AND P0, PT, R4, 0x1, PT ;  /* 0x000000010400780c */ /* 0x010fe20003f05270 */
[----:B------:R-:W-:-:S05]  /*a190*/  IMAD.MOV.U32 R4, RZ, RZ, 0x1 ;  /* 0x00000001ff047424 */ /* 0x000fca00078e00ff */
[----:B------:R-:W-:-:S07]  /*a1a0*/  PRMT R0, R4, 0x7610, R0 ;  /* 0x0000761004007816 */ /* 0x000fce0000000000 */
[----:B------:R-:W-:-:S04]  /*a1b0*/  @P0 IMAD R22, R15, R12, R20 ;  /* 0x0000000c0f160224 */ /* 0x000fc800078e0214 */
[----:B------:R-:W-:-:S05]  /*a1c0*/  IMAD R19, R19, R28, R22 ;  /* 0x0000001c13137224 */ /* 0x000fca00078e0216 */
[----:B------:R-:W-:Y:S02]  /*a1d0*/  SEL R22, R2, R19, !P0 ;  /* 0x0000001302167207 */ /* 0x000fe40004000000 */
[----:B------:R-:W-:Y:S01]  /*a1e0*/  SEL R19, R19, R2, !P0 ;  /* 0x0000000213137207 */ /* 0x000fe20004000000 */
[----:B------:R-:W-:-:S07]  /*a1f0*/  IMAD.MOV.U32 R2, RZ, RZ, R11 ;  /* 0x000000ffff027224 */ /* 0x000fce00078e000b */
.L_x_288:
[----:B------:R-:W-:Y:S02]  /*a200*/  LOP3.LUT P0, RZ, R0, 0xff, RZ, 0xc0, !PT ;  /* 0x000000ff00ff7812 */ /* 0x000fe4000780c0ff */
[----:B------:R-:W-:-:S11]  /*a210*/  LOP3.LUT R173, R173, 0x1, RZ, 0x3c, !PT ;  /* 0x00000001adad7812 */ /* 0x000fd600078e3cff */
[----:B------:R-:W-:Y:S05]  /*a220*/  @P0 BRA `(.L_x_291) ;  /* 0xffffff7000c40947 */ /* 0x000fea000383ffff */
[----:B------:R-:W-:Y:S05]  /*a230*/  EXIT ;  /* 0x000000000000794d */ /* 0x000fea0003800000 */
.L_x_14:
[----:B------:R-:W-:-:S08]  /*a240*/  ISETP.NE.AND P0, PT, R0, RZ, PT ;  /* 0x000000ff0000720c */ /* 0x000fd00003f05270 */
[----:B0-----:R-:W0:-:S00]  /*a250*/  USETMAXREG.DEALLOC.CTAPOOL 0x28 ;  /* 0x00000028000079c8 */ /* 0x001e0000080e0500 */
[----:B------:R-:W-:Y:S05]  /*a260*/  @P0 EXIT ;  /* 0x000000000000094d */ /* 0x000fea0003800000 */
[----:B0-----:R-:W-:Y:S01]  /*a270*/  LOP3.LUT P0, RZ, R8, 0xff, RZ, 0xc0, !PT ;  /* 0x000000ff08ff7812 */ /* 0x001fe2000780c0ff */
[----:B------:R-:W-:Y:S02]  /*a280*/  IMAD.MOV.U32 R0, RZ, RZ, 0x1 ;  /* 0x00000001ff007424 */ /* 0x000fe400078e00ff */
[----:B------:R-:W-:-:S10]  /*a290*/  IMAD.MOV.U32 R7, RZ, RZ, RZ ;  /* 0x000000ffff077224 */ /* 0x000fd400078e00ff */
[----:B------:R-:W-:Y:S05]  /*a2a0*/  @!P0 BRA `(.L_x_292) ;  /* 0x0000000c001c8947 */ /* 0x000fea0003800000 */
[----:B------:R-:W-:Y:S01]  /*a2b0*/  LOP3.LUT P0, RZ, R4, 0x1f, RZ, 0xc0, !PT ;  /* 0x0000001f04ff7812 */ /* 0x000fe2000780c0ff */
[----:B------:R-:W-:Y:S01]  /*a2c0*/  ULDC UR5, c[0x0][0x658] ;  /* 0x0001960000057ab9 */ /* 0x000fe20000000800 */
[----:B------:R-:W-:Y:S01]  /*a2d0*/  UMOV UR6, 0xffffffff ;  /* 0xffffffff00067882 */ /* 0x000fe20000000000 */
[----:B------:R-:W-:Y:S01]  /*a2e0*/  BSSY B0, `(.L_x_292) ;  /* 0x00000c3000007945 */ /* 0x000fe20003800000 */
[----:B------:R-:W-:Y:S01]  /*a2f0*/  USHF.L.U32 UR6, UR6, UR5, URZ ;  /* 0x0000000506067299 */ /* 0x000fe2000800063f */
[C---:B------:R-:W-:Y:S01]  /*a300*/  ISETP.NE.AND P2, PT, R3.reuse, RZ, PT ;  /* 0x000000ff0300720c */ /* 0x040fe20003f45270 */
[----:B------:R-:W-:Y:S01]  /*a310*/  IMAD.MOV.U32 R8, RZ, RZ, 0x1 ;  /* 0x00000001ff087424 */ /* 0x000fe200078e00ff */
[----:B------:R-:W-:Y:S01]  /*a320*/  ISETP.NE.OR P0, PT, R3, RZ, !P0 ;  /* 0x000000ff0300720c */ /* 0x000fe20004705670 */
[----:B------:R-:W-:Y:S01]  /*a330*/  IMAD.MOV.U32 R0, RZ, RZ, 0x1 ;  /* 0x00000001ff007424 */ /* 0x000fe200078e00ff */
[----:B------:R-:W-:Y:S01]  /*a340*/  LOP3.LUT R6, R16, 0x2, RZ, 0xfc, !PT ;  /* 0x0000000210067812 */ /* 0x000fe200078efcff */
[----:B------:R-:W-:Y:S01]  /*a350*/  IMAD.MOV.U32 R7, RZ, RZ, RZ ;  /* 0x000000ffff077224 */ /* 0x000fe200078e00ff */
[----:B------:R-:W-:Y:S01]  /*a360*/  ULDC UR4, c[0x0][0x600] ;  /* 0x0001800000047ab9 */ /* 0x000fe20000000800 */
[----:B------:R-:W-:Y:S01]  /*a370*/  UMOV UR7, 0x1 ;  /* 0x0000000100077882 */ /* 0x000fe20000000000 */
[----:B------:R-:W-:-:S02]  /*a380*/  UIADD3 UR21, UR40, 0x1, URZ ;  /* 0x0000000128157890 */ /* 0x000fc4000fffe03f */
[----:B------:R-:W-:Y:S02]  /*a390*/  UIADD3 UR13, UR4, -0x1, URZ ;  /* 0xffffffff040d7890 */ /* 0x000fe4000fffe03f */
[----:B------:R-:W-:Y:S02]  /*a3a0*/  USHF.L.U32 UR15, UR7, UR5, URZ ;  /* 0x00000005070f7299 */ /* 0x000fe4000800063f */
[----:B------:R-:W-:Y:S01]  /*a3b0*/  ULOP3.LUT UR14, URZ, UR6, URZ, 0x33, !UPT ;  /* 0x000000063f0e7292 */ /* 0x000fe2000f8e333f */
[----:B------:R-:W-:-:S11]  /*a3c0*/  ULDC.64 UR22, c[0x0][0x198] ;  /* 0x0000660000167ab9 */ /* 0x000fd60000000a00 */
.L_x_304:
[----:B------:R-:W-:-:S03]  /*a3d0*/  UMOV UR4, 0xffffffff ;  /* 0xffffffff00047882 */ /* 0x000fc60000000000 */
[----:B------:R-:W-:Y:S05]  /*a3e0*/  BRA.DIV UR4, `(.L_x_293) ;  /* 0x0000001204dc7947 */ /* 0x000fea000b800000 */
[----:B------:R-:W-:-:S13]  /*a3f0*/  ELECT P6, URZ, PT ;  /* 0x00000000003f782f */ /* 0x000fda00038c0000 */
.L_x_324:
[----:B------:R-:W0:Y:S01]  /*a400*/  LDC R3, c[0x0][0x28c] ;  /* 0x0000a300ff037b82 */ /* 0x000e220000000800 */
[----:B------:R-:W-:Y:S01]  /*a410*/  BSSY B1, `(.L_x_294) ;  /* 0x0000037000017945 */ /* 0x000fe20003800000 */
[----:B0-----:R-:W-:-:S13]  /*a420*/  ISETP.LT.OR P6, PT, R3, 0x1, !P6 ;  /* 0x000000010300780c */ /* 0x001fda00077c1670 */
[----:B------:R-:W-:Y:S05]  /*a430*/  @P6 BRA `(.L_x_295) ;  /* 0x0000000000d06947 */ /* 0x000fea0003800000 */
[----:B------:R-:W-:Y:S02]  /*a440*/  IMAD.SHL.U32 R22, R22, 0x100, RZ ;  /* 0x0000010016167824 */ /* 0x000fe400078e00ff */
[----:B------:R-:W-:Y:S02]  /*a450*/  IMAD.SHL.U32 R19, R19, 0x40, RZ ;  /* 0x0000004013137824 */ /* 0x000fe400078e00ff */
[----:B------:R-:W-:Y:S02]  /*a460*/  IMAD.MOV.U32 R12, RZ, RZ, RZ ;  /* 0x000000ffff0c7224 */ /* 0x000fe400078e00ff */
[----:B------:R-:W-:Y:S02]  /*a470*/  IMAD.U32 R13, RZ, RZ, UR21 ;  /* 0x00000015ff0d7e24 */ /* 0x000fe4000f8e00ff */
[----:B------:R-:W-:Y:S02]  /*a480*/  IMAD.MOV.U32 R3, RZ, RZ, R0 ;  /* 0x000000ffff037224 */ /* 0x000fe400078e0000 */
[----:B------:R-:W-:-:S07]  /*a490*/  IMAD.MOV.U32 R4, RZ, RZ, R7 ;  /* 0x000000ffff047224 */ /* 0x000fce00078e0007 */
.L_x_299:
[----:B------:R-:W0:Y:S01]  /*a4a0*/  S2R R10, SR_CgaCtaId ;  /* 0x00000000000a7919 */ /* 0x000e220000008800 */
[----:B------:R-:W-:Y:S01]  /*a4b0*/  MOV R5, 0x400 ;  /* 0x0000040000057802 */ /* 0x000fe20000000f00 */
[----:B------:R-:W1:Y:S03]  /*a4c0*/  @!P2 LDC R9, c[0x0][0x500] ;  /* 0x00014000ff09ab82 */ /* 0x000e660000000800 */
[----:B0-----:R-:W-:Y:S02]  /*a4d0*/  LEA R11, R10, R5, 0x18 ;  /* 0x000000050a0b7211 */ /* 0x001fe400078ec0ff */
[----:B------:R-:W-:-:S03]  /*a4e0*/  SHF.L.U32 R5, R3, 0x1f, RZ ;  /* 0x0000001f03057819 */ /* 0x000fc600000006ff */
[----:B------:R-:W-:-:S04]  /*a4f0*/  IMAD R10, R4, 0x8, R11 ;  /* 0x00000008040a7824 */ /* 0x000fc800078e020b */
[----:B------:R-:W0:Y:S02]  /*a500*/  SYNCS.PHASECHK.TRANS64.TRYWAIT P1, [R10+URZ+0x58], R5 ;  /* 0x000058050a0075a7 */ /* 0x000e24000802017f */
[----:B01----:R-:W-:Y:S05]  /*a510*/  @!P1 BRA `(.L_x_296) ;  /* 0x0000001000b09947 */ /* 0x003fea0003800000 */
.L_x_325:
[----:B0-----:R-:W-:Y:S01]  /*a520*/  PRMT R5, R6, 0x9910, RZ ;  /* 0x0000991006057816 */ /* 0x001fe200000000ff */
[----:B------:R0:W-:Y:S03]  /*a530*/  @!P2 SYNCS.ARRIVE.TRANS64 RZ, [R10+URZ], R9 ;  /* 0x000000090affa9a7 */ /* 0x0001e6000800003f */
[----:B------:R-:W-:-:S13]  /*a540*/  ISETP.NE.AND P1, PT, R5, 0x2, PT ;  /* 0x000000020500780c */ /* 0x000fda0003f25270 */
[----:B0-----:R-:W-:Y:S05]  /*a550*/  @P1 BRA `(.L_x_297) ;  /* 0x0000000000041947 */ /* 0x001fea0003800000 */
[----:B------:R-:W-:Y:S01]  /*a560*/  BPT.TRAP 0x1 ;  /* 0x000000040000795c */ /* 0x000fe20000300000 */
.L_x_297:
[----:B------:R-:W-:Y:S05]  /*a570*/  @P0 BRA `(.L_x_298) ;  /* 0x0000000000040947 */ /* 0x000fea0003800000 */
[----:B------:R-:W-:Y:S01]  /*a580*/  BPT.TRAP 0x1 ;  /* 0x000000040000795c */ /* 0x000fe20000300000 */
.L_x_298:
[--C-:B------:R-:W-:Y:S01]  /*a590*/  IMAD R5, R4, 0x1000, R11.reuse ;  /* 0x0000100004057824 */ /* 0x100fe200078e020b */
[----:B------:R-:W-:Y:S01]  /*a5a0*/  R2UR UR17, R10 ;  /* 0x000000000a1172ca */ /* 0x000fe200000e0000 */
[----:B------:R-:W-:Y:S01]  /*a5b0*/  IMAD R11, R4, 0x4000, R11 ;  /* 0x00004000040b7824 */ /* 0x000fe200078e020b */
[----:B------:R-:W-:Y:S01]  /*a5c0*/  R2UR UR19, R12 ;  /* 0x000000000c1372ca */ /* 0x000fe200000e0000 */
[----:B------:R-:W-:Y:S01]  /*a5d0*/  VIADD R13, R13, 0xffffffff ;  /* 0xffffffff0d0d7836 */ /* 0x000fe20000000000 */
[----:B------:R-:W-:Y:S01]  /*a5e0*/  R2UR UR16, R5 ;  /* 0x00000000051072ca */ /* 0x000fe200000e0000 */
[----:B------:R-:W-:Y:S01]  /*a5f0*/  UIADD3 UR4, UP0, UR22, 0xf0, URZ ;  /* 0x000000f016047890 */ /* 0x000fe2000ff1e03f */
[----:B------:R-:W-:Y:S01]  /*a600*/  R2UR UR8, R11 ;  /* 0x000000000b0872ca */ /* 0x000fe200000e0000 */
[----:B------:R-:W-:Y:S01]  /*a610*/  UIADD3 UR24, UP1, UR22, 0x1f0, URZ ;  /* 0x000001f016187890 */ /* 0x000fe2000ff3e03f */
[----:B------:R-:W-:Y:S01]  /*a620*/  R2UR UR20, R2 ;  /* 0x00000000021472ca */ /* 0x000fe200000e0000 */
[----:B------:R-:W-:Y:S01]  /*a630*/  UIADD3.X UR5, URZ, UR23, URZ, UP0, !UPT ;  /* 0x000000173f057290 */ /* 0x000fe200087fe43f */
[----:B------:R-:W-:Y:S01]  /*a640*/  R2UR UR18, R19 ;  /* 0x00000000131272ca */ /* 0x000fe200000e0000 */
[----:B------:R-:W-:Y:S01]  /*a650*/  VIADD R4, R4, 0x1 ;  /* 0x0000000104047836 */ /* 0x000fe20000000000 */
[----:B------:R-:W-:Y:S01]  /*a660*/  R2UR UR11, R22 ;  /* 0x00000000160b72ca */ /* 0x000fe200000e0000 */
[----:B------:R-:W-:Y:S01]  /*a670*/  UIADD3.X UR25, URZ, UR23, URZ, UP1, !UPT ;  /* 0x000000173f197290 */ /* 0x000fe20008ffe43f */
[----:B------:R-:W-:Y:S01]  /*a680*/  ISETP.GT.AND P3, PT, R13, 0x1, PT ;  /* 0x000000010d00780c */ /* 0x000fe20003f64270 */
[----:B------:R-:W-:Y:S01]  /*a690*/  UMOV UR6, 0x0 ;  /* 0x0000000000067882 */ /* 0x000fe20000000000 */
[----:B------:R-:W-:Y:S01]  /*a6a0*/  ISETP.NE.AND P1, PT, R4, 0xb, PT ;  /* 0x0000000b0400780c */ /* 0x000fe20003f25270 */
[----:B------:R-:W-:Y:S01]  /*a6b0*/  UIADD3 UR16, UR16, 0x180, URZ ;  /* 0x0000018010107890 */ /* 0x000fe2000fffe03f */
[----:B------:R-:W-:Y:S01]  /*a6c0*/  VIADD R12, R12, 0x20 ;  /* 0x000000200c0c7836 */ /* 0x000fe20000000000 */
[----:B------:R-:W-:Y:S01]  /*a6d0*/  UIADD3 UR8, UR8, 0xb180, URZ ;  /* 0x0000b18008087890 */ /* 0x000fe2000fffe03f */
[----:B------:R-:W-:Y:S01]  /*a6e0*/  SEL R10, RZ, 0x1, P1 ;  /* 0x00000001ff0a7807 */ /* 0x000fe20000800000 */
[----:B------:R-:W-:Y:S01]  /*a6f0*/  UMOV UR7, 0x10000000 ;  /* 0x1000000000077882 */ /* 0x000fe20000000000 */
[----:B------:R-:W-:Y:S01]  /*a700*/  UMOV UR9, UR17 ;  /* 0x0000001100097c82 */ /* 0x000fe20008000000 */
[----:B------:R-:W-:Y:S01]  /*a710*/  UMOV UR10, UR19 ;  /* 0x00000013000a7c82 */ /* 0x000fe20008000000 */
[----:B------:R-:W-:Y:S01]  /*a720*/  UMOV UR12, UR20 ;  /* 0x00000014000c7c82 */ /* 0x000fe20008000000 */
[----:B------:R-:W-:Y:S01]  /*a730*/  LOP3.LUT R3, R3, R10, RZ, 0x3c, !PT ;  /* 0x0000000a03037212 */ /* 0x000fe200078e3cff */
[----:B------:R0:W-:Y:S01]  /*a740*/  UTMALDG.3D [UR16], [UR4], desc[UR6] ;  /* 0x00000610040075b4 */ /* 0x0001e20008011000 */
[----:B------:R-:W-:Y:S01]  /*a750*/  SEL R4, R4, RZ, P1 ;  /* 0x000000ff04047207 */ /* 0x000fe20000800000 */
[----:B------:R0:W-:Y:S02]  /*a760*/  UTMALDG.3D [UR8], [UR24], desc[UR6] ;  /* 0x00000608180075b4 */ /* 0x0001e40008011000 */
[----:B0-----:R-:W-:Y:S05]  /*a770*/  @P3 BRA `(.L_x_299) ;  /* 0xfffffffc00483947 */ /* 0x001fea000383ffff */
.L_x_295:
[----:B------:R-:W-:Y:S05]  /*a780*/  BSYNC B1 ;  /* 0x0000000000017941 */ /* 0x000fea0003800000 */
.L_x_294:
[----:B------:R-:W2:Y:S01]  /*a790*/  LDL.64 R10, [R1] ;  /* 0x00000000010a7983 */ /* 0x000ea20000100a00 */
[----:B------:R-:W-:Y:S01]  /*a7a0*/  LOP3.LUT P4, RZ, R8, 0xff, RZ, 0xc0, !PT ;  /* 0x000000ff08ff7812 */ /* 0x000fe2000788c0ff */
[----:B------:R-:W-:Y:S01]  /*a7b0*/  VIADD R4, R7, UR40 ;  /* 0x0000002807047c36 */ /* 0x000fe20008000000 */
[----:B------:R-:W-:Y:S01]  /*a7c0*/  ULDC.64 UR4, c[0x0][0x650] ;  /* 0x0001940000047ab9 */ /* 0x000fe20000000a00 */
[----:B------:R-:W-:Y:S01]  /*a7d0*/  IMAD.U32 R7, RZ, RZ, UR40 ;  /* 0x00000028ff077e24 */ /* 0x000fe2000f8e00ff */
[----:B------:R-:W-:Y:S01]  /*a7e0*/  UISETP.GE.U32.AND UP0, UPT, UR40, 0xb, UPT ;  /* 0x0000000b2800788c */ /* 0x000fe2000bf06070 */
[----:B------:R-:W-:Y:S01]  /*a7f0*/  BSSY B1, `(.L_x_300) ;  /* 0x000006f000017945 */ /* 0x000fe20003800000 */
[----:B------:R-:W-:Y:S01]  /*a800*/  ISETP.GT.U32.AND P1, PT, R4, 0xa, PT ;  /* 0x0000000a0400780c */ /* 0x000fe20003f24070 */
[----:B------:R-:W-:Y:S01]  /*a810*/  IMAD.MOV.U32 R19, RZ, RZ, -0x1 ;  /* 0xffffffffff137424 */ /* 0x000fe200078e00ff */
[----:B------:R-:W-:Y:S01]  /*a820*/  PRMT R8, RZ, 0x7610, R8 ;  /* 0x00007610ff087816 */ /* 0x000fe20000000008 */
[----:B------:R-:W-:Y:S01]  /*a830*/  IMAD.MOV.U32 R22, RZ, RZ, -0x1 ;  /* 0xffffffffff167424 */ /* 0x000fe200078e00ff */
[----:B------:R-:W-:-:S02]  /*a840*/  ISETP.LT.U32.AND P1, PT, R7, 0xb, P1 ;  /* 0x0000000b0700780c */ /* 0x000fc40000f21070 */
[----:B------:R-:W-:Y:S01]  /*a850*/  PLOP3.LUT P3, PT, PT, PT, UP0, 0x80, 0x0 ;  /* 0x000000000000781c */ /* 0x000fe20003f6f008 */
[----:B------:R-:W0:Y:S01]  /*a860*/  @P4 S2R R3, SR_CgaCtaId ;  /* 0x0000000000034919 */ /* 0x000e220000008800 */
[----:B------:R-:W-:-:S04]  /*a870*/  @P4 MOV R2, 0x400 ;  /* 0x0000040000024802 */ /* 0x000fc80000000f00 */
[----:B0-----:R-:W-:Y:S01]  /*a880*/  @P4 LEA R5, R3, R2, 0x18 ;  /* 0x0000000203054211 */ /* 0x001fe200078ec0ff */
[----:B------:R-:W-:-:S03]  /*a890*/  IMAD.WIDE.U32 R2, R4, -0x45d1745d, RZ ;  /* 0xba2e8ba304027825 */ /* 0x000fc600078e00ff */
[----:B------:R0:W-:Y:S01]  /*a8a0*/  @P4 SYNCS.ARRIVE.TRANS64.A1T0 RZ, [R5+URZ+0xe8], RZ ;  /* 0x0000e8ff05ff49a7 */ /* 0x0001e2000810003f */
[----:B------:R-:W-:Y:S01]  /*a8b0*/  IMAD.MOV.U32 R2, RZ, RZ, -0x1 ;  /* 0xffffffffff027424 */ /* 0x000fe200078e00ff */
[----:B0-----:R-:W-:Y:S02]  /*a8c0*/  SHF.R.U32.HI R5, RZ, 0x3, R3 ;  /* 0x00000003ff057819 */ /* 0x001fe40000011603 */
[----:B------:R-:W-:-:S03]  /*a8d0*/  SEL R3, RZ, 0x1, !P1 ;  /* 0x00000001ff037807 */ /* 0x000fc60004800000 */
[----:B------:R-:W-:Y:S01]  /*a8e0*/  IMAD R7, R5, -0xb, R4 ;  /* 0xfffffff505077824 */ /* 0x000fe200078e0204 */
[----:B------:R-:W-:Y:S02]  /*a8f0*/  LOP3.LUT R0, R0, R3, RZ, 0x3c, !PT ;  /* 0x0000000300007212 */ /* 0x000fe400078e3cff */
[----:B------:R-:W-:Y:S02]  /*a900*/  PRMT R3, RZ, 0x7610, R3 ;  /* 0x00007610ff037816 */ /* 0x000fe40000000003 */
[----:B------:R-:W-:Y:S02]  /*a910*/  @P3 LOP3.LUT R0, R0, 0x1, R5, 0x78, !PT ;  /* 0x0000000100003812 */ /* 0x000fe400078e7805 */
[----:B--2---:R-:W-:-:S04]  /*a920*/  IADD3 R18, P4, R18, R10, RZ ;  /* 0x0000000a12127210 */ /* 0x004fc80007f9e0ff */
[----:B------:R-:W-:Y:S01]  /*a930*/  ISETP.GE.U32.AND P1, PT, R18, UR4, PT ;  /* 0x0000000412007c0c */ /* 0x000fe2000bf26070 */
[----:B------:R-:W-:-:S05]  /*a940*/  IMAD.X R17, R17, 0x1, R23, P4 ;  /* 0x0000000111117824 */ /* 0x000fca00020e0617 */
[----:B------:R-:W-:-:S13]  /*a950*/  ISETP.GE.U32.AND.EX P1, PT, R17, UR5, PT, P1 ;  /* 0x0000000511007c0c */ /* 0x000fda000bf26110 */
[----:B------:R-:W-:Y:S05]  /*a960*/  @P1 BRA `(.L_x_301) ;  /* 0x00000004005c1947 */ /* 0x000fea0003800000 */
[----:B------:R-:W0:Y:S01]  /*a970*/  S2R R11, SR_CTAID.X ;  /* 0x00000000000b7919 */ /* 0x000e220000002500 */
[----:B------:R-:W-:Y:S01]  /*a980*/  ULDC.64 UR4, c[0x0][0x628] ;  /* 0x00018a0000047ab9 */ /* 0x000fe20000000a00 */
[----:B------:R-:W1:Y:S01]  /*a990*/  LDC R12, c[0x0][0x144] ;  /* 0x00005100ff0c7b82 */ /* 0x000e620000000800 */
[----:B------:R-:W-:Y:S01]  /*a9a0*/  ISETP.NE.U32.AND P1, PT, RZ, UR4, PT ;  /* 0x00000004ff007c0c */ /* 0x000fe2000bf25070 */
[----:B------:R-:W2:Y:S01]  /*a9b0*/  S2R R9, SR_CTAID.Y ;  /* 0x0000000000097919 */ /* 0x000ea20000002600 */
[----:B------:R-:W-:Y:S01]  /*a9c0*/  ULDC UR6, c[0x0][0x150] ;  /* 0x0000540000067ab9 */ /* 0x000fe20000000800 */
[----:B------:R-:W-:Y:S01]  /*a9d0*/  ULDC UR7, c[0x0][0x630] ;  /* 0x00018c0000077ab9 */ /* 0x000fe20000000800 */
[----:B------:R-:W-:Y:S01]  /*a9e0*/  ISETP.NE.AND.EX P1, PT, RZ, UR5, PT, P1 ;  /* 0x00000005ff007c0c */ /* 0x000fe2000bf25310 */
[----:B------:R-:W-:Y:S01]  /*a9f0*/  IMAD.MOV.U32 R2, RZ, RZ, R18 ;  /* 0x000000ffff027224 */ /* 0x000fe200078e0012 */
[----:B0-----:R-:W-:-:S05]  /*aa00*/  I2FP.F32.U32 R3, R11 ;  /* 0x0000000b00037245 */ /* 0x001fca0000201000 */
[----:B------:R-:W-:Y:S01]  /*aa10*/  FMUL R14, R3, UR6 ;  /* 0x00000006030e7c20 */ /* 0x000fe20008400000 */
[----:B------:R-:W-:-:S05]  /*aa20*/  IMAD.MOV.U32 R3, RZ, RZ, R17 ;  /* 0x000000ffff037224 */ /* 0x000fca00078e0011 */
[----:B--2---:R-:W-:Y:S05]  /*aa30*/  @!P1 BRA `(.L_x_302) ;  /* 0x0000000000289947 */ /* 0x004fea0003800000 */
[----:B------:R-:W-:Y:S02]  /*aa40*/  ULDC UR6, c[0x0][0x634] ;  /* 0x00018d0000067ab9 */ /* 0x000fe40000000800 */
[----:B------:R-:W-:-:S05]  /*aa50*/  IADD3 R3, P1, R18, UR6, RZ ;  /* 0x0000000612037c10 */ /* 0x000fca000ff3e0ff */
[----:B------:R-:W-:-:S04]  /*aa60*/  IMAD.X R13, RZ, RZ, R17, P1 ;  /* 0x000000ffff0d7224 */ /* 0x000fc800008e0611 */
[----:B------:R-:W-:-:S04]  /*aa70*/  IMAD.WIDE.U32 R4, R13, UR4, RZ ;  /* 0x000000040d047c25 */ /* 0x000fc8000f8e00ff */
[----:B------:R-:W-:-:S04]  /*aa80*/  IMAD.WIDE.U32 R4, P1, R3, UR5, R4 ;  /* 0x0000000503047c25 */ /* 0x000fc8000f820004 */
[----:B------:R-:W-:-:S04]  /*aa90*/  IMAD.WIDE.U32 R2, R3, UR4, RZ ;  /* 0x0000000403027c25 */ /* 0x000fc8000f8e00ff */
[----:B------:R-:W-:Y:S01]  /*aaa0*/  IMAD.MOV.U32 R2, RZ, RZ, R5 ;  /* 0x000000ffff027224 */ /* 0x000fe200078e0005 */
[----:B------:R-:W-:Y:S01]  /*aab0*/  IADD3 RZ, P3, R3, R4, RZ ;  /* 0x0000000403ff7210 */ /* 0x000fe20007f7e0ff */
[----:B------:R-:W-:-:S04]  /*aac0*/  IMAD.X R3, RZ, RZ, RZ, P1 ;  /* 0x000000ffff037224 */ /* 0x000fc800008e06ff */
[----:B------:R-:W-:-:S08]  /*aad0*/  IMAD.WIDE.U32.X R2, R13, UR5, R2, P3 ;  /* 0x000000050d027c25 */ /* 0x000fd000098e0402 */
.L_x_302:
[--C-:B------:R-:W-:Y:S01]  /*aae0*/  SHF.R.U64 R10, R2, UR7, R3.reuse ;  /* 0x00000007020a7c19 */ /* 0x100fe20008001203 */
[----:B------:R-:W0:Y:S01]  /*aaf0*/  F2I.U32.TRUNC.NTZ R14, R14 ;  /* 0x0000000e000e7305 */ /* 0x000e22000020f000 */
[----:B------:R-:W-:Y:S01]  /*ab00*/  SHF.R.U32.HI R2, RZ, UR7, R3 ;  /* 0x00000007ff027c19 */ /* 0x000fe20008011603 */
[----:B------:R-:W-:Y:S01]  /*ab10*/  ULDC.64 UR4, c[0x0][0x620] ;  /* 0x0001880000047ab9 */ /* 0x000fe20000000a00 */
[----:B------:R-:W-:Y:S01]  /*ab20*/  IADD3 R5, P1, RZ, -R10, RZ ;  /* 0x8000000aff057210 */ /* 0x000fe20007f3e0ff */
[----:B------:R-:W-:Y:S01]  /*ab30*/  IMAD.MOV.U32 R3, RZ, RZ, R17 ;  /* 0x000000ffff037224 */ /* 0x000fe200078e0011 */
[----:B------:R-:W-:-:S03]  /*ab40*/  ULDC.64 UR6, c[0x0][0x640] ;  /* 0x0001900000067ab9 */ /* 0x000fc60000000a00 */
[----:B------:R-:W-:Y:S01]  /*ab50*/  IMAD.X R2, RZ, RZ, ~R2, P1 ;  /* 0x000000ffff027224 */ /* 0x000fe200008e0e02 */
[----:B------:R-:W-:-:S03]  /*ab60*/  ISETP.NE.U32.AND P1, PT, RZ, UR6, PT ;  /* 0x00000006ff007c0c */ /* 0x000fc6000bf25070 */
[----:B------:R-:W-:Y:S01]  /*ab70*/  IMAD R4, R2, UR4, RZ ;  /* 0x0000000402047c24 */ /* 0x000fe2000f8e02ff */
[----:B------:R-:W-:Y:S01]  /*ab80*/  ISETP.NE.AND.EX P1, PT, RZ, UR7, PT, P1 ;  /* 0x00000007ff007c0c */ /* 0x000fe2000bf25310 */
[----:B------:R-:W-:-:S04]  /*ab90*/  IMAD.MOV.U32 R2, RZ, RZ, R18 ;  /* 0x000000ffff027224 */ /* 0x000fc800078e0012 */
[----:B------:R-:W-:Y:S01]  /*aba0*/  IMAD.WIDE.U32 R2, R5, UR4, R2 ;  /* 0x0000000405027c25 */ /* 0x000fe2000f8e0002 */
[----:B------:R-:W-:-:S03]  /*abb0*/  ULDC UR4, c[0x0][0x618] ;  /* 0x0001860000047ab9 */ /* 0x000fc60000000800 */
[----:B------:R-:W-:Y:S01]  /*abc0*/  IMAD R5, R5, UR5, R4 ;  /* 0x0000000505057c24 */ /* 0x000fe2000f8e0204 */
[----:B------:R-:W-:Y:S01]  /*abd0*/  ULDC UR5, c[0x0][0x154] ;  /* 0x0000550000057ab9 */ /* 0x000fe20000000800 */
[----:B0-----:R-:W-:Y:S02]  /*abe0*/  IMAD.MOV R4, RZ, RZ, -R14 ;  /* 0x000000ffff047224 */ /* 0x001fe400078e0a0e */
[----:B------:R-:W0:Y:S01]  /*abf0*/  LDC R14, c[0x0][0x148] ;  /* 0x00005200ff0e7b82 */ /* 0x000e220000000800 */
[----:B------:R-:W-:Y:S02]  /*ac00*/  IMAD.IADD R3, R3, 0x1, R5 ;  /* 0x0000000103037824 */ /* 0x000fe400078e0205 */
[----:B-1----:R-:W-:Y:S01]  /*ac10*/  IMAD R11, R12, R4, R11 ;  /* 0x000000040c0b7224 */ /* 0x002fe200078e020b */
[----:B------:R-:W-:Y:S02]  /*ac20*/  I2FP.F32.U32 R4, R9 ;  /* 0x0000000900047245 */ /* 0x000fe40000201000 */
[----:B------:R-:W-:-:S02]  /*ac30*/  SHF.R.U64 R12, R2, UR4, R3 ;  /* 0x00000004020c7c19 */ /* 0x000fc40008001203 */
[----:B------:R-:W-:Y:S01]  /*ac40*/  SHF.R.U32.HI R3, RZ, UR4, R3 ;  /* 0x00000004ff037c19 */ /* 0x000fe20008011603 */
[----:B------:R-:W-:Y:S01]  /*ac50*/  FMUL R4, R4, UR5 ;  /* 0x0000000504047c20 */ /* 0x000fe20008400000 */
[----:B------:R-:W-:Y:S02]  /*ac60*/  ULDC UR4, c[0x0][0x608] ;  /* 0x0001820000047ab9 */ /* 0x000fe40000000800 */
[--C-:B------:R-:W-:Y:S01]  /*ac70*/  SHF.R.U64 R15, R12, UR4, R3.reuse ;  /* 0x000000040c0f7c19 */ /* 0x100fe20008001203 */
[----:B------:R1:W2:Y:S01]  /*ac80*/  F2I.U32.TRUNC.NTZ R20, R4 ;  /* 0x0000000400147305 */ /* 0x0002a2000020f000 */
[----:B------:R-:W-:Y:S01]  /*ac90*/  SHF.R.U32.HI R2, RZ, UR4, R3 ;  /* 0x00000004ff027c19 */ /* 0x000fe20008011603 */
[----:B------:R-:W-:-:S03]  /*aca0*/  ULDC UR4, c[0x0][0x658] ;  /* 0x0001960000047ab9 */ /* 0x000fc60000000800 */
[--C-:B------:R-:W-:Y:S02]  /*acb0*/  SHF.R.U64 R13, R15, UR4, R2.reuse ;  /* 0x000000040f0d7c19 */ /* 0x100fe40008001202 */
[----:B------:R-:W-:-:S03]  /*acc0*/  SHF.R.U32.HI R19, RZ, UR4, R2 ;  /* 0x00000004ff137c19 */ /* 0x000fc60008011602 */
[----:B------:R-:W-:Y:S02]  /*acd0*/  IMAD.MOV.U32 R2, RZ, RZ, R13 ;  /* 0x000000ffff027224 */ /* 0x000fe400078e000d */
[----:B------:R-:W-:Y:S01]  /*ace0*/  IMAD.MOV.U32 R3, RZ, RZ, R19 ;  /* 0x000000ffff037224 */ /* 0x000fe200078e0013 */
[----:B-1----:R-:W-:Y:S06]  /*acf0*/  @!P1 BRA `(.L_x_303) ;  /* 0x0000000000289947 */ /* 0x002fec0003800000 */
        /* <DEDUP_REMOVED lines=10> */
.L_x_303:
[----:B------:R-:W1:Y:S01]  /*ada0*/  LDC R4, c[0x0][0x65c] ;  /* 0x00019700ff047b82 */ /* 0x000e620000000800 */
[----:B------:R-:W-:Y:S01]  /*adb0*/  ULDC UR4, c[0x0][0x648] ;  /* 0x0001920000047ab9 */ /* 0x000fe20000000800 */
[----:B------:R-:W-:Y:S01]  /*adc0*/  LOP3.LUT R15, R15, UR14, RZ, 0xc0, !PT ;  /* 0x0000000e0f0f7c12 */ /* 0x000fe2000f8ec0ff */
[----:B--2---:R-:W-:Y:S01]  /*add0*/  IMAD.MOV R20, RZ, RZ, -R20 ;  /* 0x000000ffff147224 */ /* 0x004fe200078e0a14 */
[----:B------:R-:W-:Y:S01]  /*ade0*/  SHF.R.U64 R2, R2, UR4, R3 ;  /* 0x0000000402027c19 */ /* 0x000fe20008001203 */
[----:B------:R-:W-:Y:S01]  /*adf0*/  ULDC UR4, c[0x0][0x638] ;  /* 0x00018e0000047ab9 */ /* 0x000fe20000000800 */
[----:B------:R-:W-:Y:S01]  /*ae00*/  LOP3.LUT R12, R12, UR13, RZ, 0xc0, !PT ;  /* 0x0000000d0c0c7c12 */ /* 0x000fe2000f8ec0ff */
[----:B------:R-:W-:Y:S01]  /*ae10*/  ULDC UR5, c[0x0][0x610] ;  /* 0x0001840000057ab9 */ /* 0x000fe20000000800 */
[----:B------:R-:W-:Y:S01]  /*ae20*/  IMAD.MOV.U32 R3, RZ, RZ, 0x1 ;  /* 0x00000001ff037424 */ /* 0x000fe200078e00ff */
[----:B-1----:R-:W-:Y:S01]  /*ae30*/  ISETP.NE.AND P1, PT, R4, 0x1, PT ;  /* 0x000000010400780c */ /* 0x002fe20003f25270 */
[----:B------:R-:W-:-:S02]  /*ae40*/  IMAD.MOV R4, RZ, RZ, -R2 ;  /* 0x000000ffff047224 */ /* 0x000fc400078e0a02 */
[----:B------:R-:W-:Y:S02]  /*ae50*/  IMAD R2, R2, UR15, R15 ;  /* 0x0000000f02027c24 */ /* 0x000fe4000f8e020f */
[----:B------:R-:W-:Y:S01]  /*ae60*/  IMAD R13, R4, UR4, R13 ;  /* 0x00000004040d7c24 */ /* 0x000fe2000f8e020d */
[----:B------:R-:W-:-:S07]  /*ae70*/  ULDC UR4, c[0x0][0x600] ;  /* 0x0001800000047ab9 */ /* 0x000fce0000000800 */
[----:B0-----:R-:W-:-:S04]  /*ae80*/  @P1 IMAD R11, R14, R20, R9 ;  /* 0x000000140e0b1224 */ /* 0x001fc800078e0209 */
[----:B------:R-:W-:Y:S02]  /*ae90*/  IMAD R11, R2, UR5, R11 ;  /* 0x00000005020b7c24 */ /* 0x000fe4000f8e020b */
[----:B------:R-:W-:-:S05]  /*aea0*/  IMAD R2, R13, UR4, R12 ;  /* 0x000000040d027c24 */ /* 0x000fca000f8e020c */
[----:B------:R-:W-:Y:S02]  /*aeb0*/  SEL R22, R2, R11, !P1 ;  /* 0x0000000b02167207 */ /* 0x000fe40004800000 */
[----:B------:R-:W-:Y:S01]  /*aec0*/  SEL R19, R11, R2, !P1 ;  /* 0x000000020b137207 */ /* 0x000fe20004800000 */
[----:B------:R-:W-:-:S07]  /*aed0*/  IMAD.MOV.U32 R2, RZ, RZ, R10 ;  /* 0x000000ffff027224 */ /* 0x000fce00078e000a */
.L_x_301:
[----:B------:R-:W-:Y:S05]  /*aee0*/  BSYNC B1 ;  /* 0x0000000000017941 */ /* 0x000fea0003800000 */
.L_x_300:
[----:B------:R-:W-:-:S13]  /*aef0*/  LOP3.LUT P1, RZ, R3, 0xff, RZ, 0xc0, !PT ;  /* 0x000000ff03ff7812 */ /* 0x000fda000782c0ff */
[----:B------:R-:W-:Y:S05]  /*af00*/  @P1 BRA `(.L_x_304) ;  /* 0xfffffff400301947 */ /* 0x000fea000383ffff */
[----:B------:R-:W-:Y:S05]  /*af10*/  BSYNC B0 ;  /* 0x0000000000007941 */ /* 0x000fea0003800000 */
.L_x_292:
[----:B------:R-:W-:-:S03]  /*af20*/  UMOV UR4, 0xffffffff ;  /* 0xffffffff00047882 */ /* 0x000fc60000000000 */
[----:B------:R-:W-:Y:S05]  /*af30*/  BRA.DIV UR4, `(.L_x_305) ;  /* 0x0000000a043c7947 */ /* 0x000fea000b800000 */
[----:B------:R-:W-:-:S13]  /*af40*/  ELECT P6, URZ, PT ;  /* 0x00000000003f782f */ /* 0x000fda00038c0000 */
.L_x_328:
[----:B------:R-:W-:Y:S04]  /*af50*/  BSSY B0, `(.L_x_306) ;  /* 0x000006a000007945 */ /* 0x000fe80003800000 */
[----:B------:R-:W-:Y:S05]  /*af60*/  @!P6 BRA `(.L_x_307) ;  /* 0x0000000400a0e947 */ /* 0x000fea0003800000 */
[----:B------:R-:W-:-:S04]  /*af70*/  LOP3.LUT R16, R16, 0x2, RZ, 0xfc, !PT ;  /* 0x0000000210107812 */ /* 0x000fc800078efcff */
[----:B------:R-:W-:-:S13]  /*af80*/  ISETP.NE.AND P0, PT, R16, 0x3, PT ;  /* 0x000000031000780c */ /* 0x000fda0003f05270 */
[----:B------:R-:W-:Y:S05]  /*af90*/  @!P0 BRA `(.L_x_308) ;  /* 0x0000000000048947 */ /* 0x000fea0003800000 */
[----:B------:R-:W-:Y:S01]  /*afa0*/  BPT.TRAP 0x1 ;  /* 0x000000040000795c */ /* 0x000fe20000300000 */
.L_x_308:
[----:B------:R-:W0:Y:S01]  /*afb0*/  S2R R3, SR_CgaCtaId ;  /* 0x0000000000037919 */ /* 0x000e220000008800 */
[----:B------:R-:W-:Y:S02]  /*afc0*/  MOV R2, 0x400 ;  /* 0x0000040000027802 */ /* 0x000fe40000000f00 */
[----:B------:R-:W-:Y:S02]  /*afd0*/  SHF.L.U32 R4, R0, 0x1f, RZ ;  /* 0x0000001f00047819 */ /* 0x000fe400000006ff */
[----:B0-----:R-:W-:-:S05]  /*afe0*/  LEA R2, R3, R2, 0x18 ;  /* 0x0000000203027211 */ /* 0x001fca00078ec0ff */
[----:B------:R-:W-:-:S04]  /*aff0*/  VIADD R2, R2, 0x58 ;  /* 0x0000005802027836 */ /* 0x000fc80000000000 */
[C---:B------:R-:W-:Y:S02]  /*b000*/  IMAD R9, R7.reuse, 0x8, R2 ;  /* 0x0000000807097824 */ /* 0x040fe400078e0202 */
[----:B------:R-:W-:Y:S02]  /*b010*/  VIADD R7, R7, 0x1 ;  /* 0x0000000107077836 */ /* 0x000fe40000000000 */
[----:B------:R-:W0:Y:S03]  /*b020*/  SYNCS.PHASECHK.TRANS64.TRYWAIT P0, [R9+URZ], R4 ;  /* 0x00000004090075a7 */ /* 0x000e26000800017f */
[----:B------:R-:W-:-:S04]  /*b030*/  ISETP.NE.AND P1, PT, R7, 0xb, PT ;  /* 0x0000000b0700780c */ /* 0x000fc80003f25270 */
[----:B------:R-:W-:Y:S02]  /*b040*/  SEL R3, RZ, 0x1, P1 ;  /* 0x00000001ff037807 */ /* 0x000fe40000800000 */
[----:B------:R-:W-:Y:S02]  /*b050*/  SEL R7, R7, RZ, P1 ;  /* 0x000000ff07077207 */ /* 0x000fe40000800000 */
[----:B------:R-:W-:-:S03]  /*b060*/  LOP3.LUT R6, R0, R3, RZ, 0x3c, !PT ;  /* 0x0000000300067212 */ /* 0x000fc600078e3cff */
[----:B------:R-:W-:Y:S01]  /*b070*/  IMAD R8, R7, 0x8, R2 ;  /* 0x0000000807087824 */ /* 0x000fe200078e0202 */
[----:B------:R-:W-:Y:S01]  /*b080*/  SHF.L.U32 R5, R6, 0x1f, RZ ;  /* 0x0000001f06057819 */ /* 0x000fe200000006ff */
[----:B0-----:R-:W-:Y:S06]  /*b090*/  @!P0 BRA `(.L_x_309) ;  /* 0x0000000800048947 */ /* 0x001fec0003800000 */
.L_x_329:
[----:B------:R-:W1:Y:S01]  /*b0a0*/  SYNCS.PHASECHK.TRANS64.TRYWAIT P0, [R8+URZ], R5 ;  /* 0x00000005080075a7 */ /* 0x000e62000800017f */
[----:B------:R-:W-:-:S05]  /*b0b0*/  VIADD R0, R7, 0x1 ;  /* 0x0000000107007836 */ /* 0x000fca0000000000 */
[----:B------:R-:W-:-:S04]  /*b0c0*/  ISETP.NE.AND P1, PT, R0, 0xb, PT ;  /* 0x0000000b0000780c */ /* 0x000fc80003f25270 */
[----:B------:R-:W-:Y:S02]  /*b0d0*/  SEL R3, RZ, 0x1, P1 ;  /* 0x00000001ff037807 */ /* 0x000fe40000800000 */
[----:B------:R-:W-:Y:S02]  /*b0e0*/  SEL R7, R0, RZ, P1 ;  /* 0x000000ff00077207 */ /* 0x000fe40000800000 */
[----:B------:R-:W-:-:S03]  /*b0f0*/  LOP3.LUT R6, R6, R3, RZ, 0x3c, !PT ;  /* 0x0000000306067212 */ /* 0x000fc600078e3cff */
[----:B0-----:R-:W-:Y:S01]  /*b100*/  IMAD R9, R7, 0x8, R2 ;  /* 0x0000000807097824 */ /* 0x001fe200078e0202 */
[----:B------:R-:W-:Y:S01]  /*b110*/  SHF.L.U32 R4, R6, 0x1f, RZ ;  /* 0x0000001f06047819 */ /* 0x000fe200000006ff */
[----:B-1----:R-:W-:Y:S06]  /*b120*/  @!P0 BRA `(.L_x_310) ;  /* 0x0000000400f48947 */ /* 0x002fec0003800000 */
.L_x_330:
        /* <DEDUP_REMOVED lines=9> */
.L_x_331:
        /* <DEDUP_REMOVED lines=9> */
.L_x_332:
        /* <DEDUP_REMOVED lines=9> */
.L_x_333:
        /* <DEDUP_REMOVED lines=9> */
.L_x_334:
        /* <DEDUP_REMOVED lines=9> */
.L_x_335:
        /* <DEDUP_REMOVED lines=9> */
.L_x_336:
[----:B------:R-:W1:Y:S01]  /*b490*/  SYNCS.PHASECHK.TRANS64.TRYWAIT P0, [R9+URZ], R4 ;  /* 0x00000004090075a7 */ /* 0x000e62000800017f */
[----:B------:R-:W-:-:S05]  /*b4a0*/  VIADD R0, R7, 0x1 ;  /* 0x0000000107007836 */ /* 0x000fca0000000000 */
[----:B------:R-:W-:-:S04]  /*b4b0*/  ISETP.NE.AND P1, PT, R0, 0xb, PT ;  /* 0x0000000b0000780c */ /* 0x000fc80003f25270 */
[----:B------:R-:W-:Y:S02]  /*b4c0*/  SEL R3, RZ, 0x1, P1 ;  /* 0x00000001ff037807 */ /* 0x000fe40000800000 */
[----:B------:R-:W-:Y:S02]  /*b4d0*/  SEL R7, R0, RZ, P1 ;  /* 0x000000ff00077207 */ /* 0x000fe40000800000 */
[----:B------:R-:W-:-:S03]  /*b4e0*/  LOP3.LUT R11, R6, R3, RZ, 0x3c, !PT ;  /* 0x00000003060b7212 */ /* 0x000fc600078e3cff */
[----:B------:R-:W-:Y:S01]  /*b4f0*/  IMAD R6, R7, 0x8, R2 ;  /* 0x0000000807067824 */ /* 0x000fe200078e0202 */
[----:B0-----:R-:W-:Y:S01]  /*b500*/  SHF.L.U32 R5, R11, 0x1f, RZ ;  /* 0x0000001f0b057819 */ /* 0x001fe200000006ff */
[----:B-1----:R-:W-:Y:S06]  /*b510*/  @!P0 BRA `(.L_x_317) ;  /* 0x0000000400848947 */ /* 0x002fec0003800000 */
.L_x_337:
[----:B------:R-:W1:Y:S01]  /*b520*/  SYNCS.PHASECHK.TRANS64.TRYWAIT P0, [R6+URZ], R5 ;  /* 0x00000005060075a7 */ /* 0x000e62000800017f */
[----:B------:R-:W-:-:S05]  /*b530*/  VIADD R0, R7, 0x1 ;  /* 0x0000000107007836 */ /* 0x000fca0000000000 */
[----:B------:R-:W-:-:S04]  /*b540*/  ISETP.NE.AND P1, PT, R0, 0xb, PT ;  /* 0x0000000b0000780c */ /* 0x000fc80003f25270 */
[----:B0-----:R-:W-:Y:S02]  /*b550*/  SEL R4, RZ, 0x1, P1 ;  /* 0x00000001ff047807 */ /* 0x001fe40000800000 */
[----:B------:R-:W-:Y:S02]  /*b560*/  SEL R3, R0, RZ, P1 ;  /* 0x000000ff00037207 */ /* 0x000fe40000800000 */
[----:B------:R-:W-:Y:S01]  /*b570*/  LOP3.LUT R0, R11, R4, RZ, 0x3c, !PT ;  /* 0x000000040b007212 */ /* 0x000fe200078e3cff */
[----:B-1----:R-:W-:Y:S06]  /*b580*/  @!P0 BRA `(.L_x_318) ;  /* 0x00000004007c8947 */ /* 0x002fec0003800000 */
.L_x_338:
[----:B------:R-:W-:Y:S01]  /*b590*/  IMAD R3, R3, 0x8, R2 ;  /* 0x0000000803037824 */ /* 0x000fe200078e0202 */
[----:B------:R-:W-:-:S07]  /*b5a0*/  SHF.L.U32 R0, R0, 0x1f, RZ ;  /* 0x0000001f00007819 */ /* 0x000fce00000006ff */
.L_x_319:
[----:B-1----:R1:W2:Y:S02]  /*b5b0*/  SYNCS.PHASECHK.TRANS64.TRYWAIT P0, [R3+URZ], R0 ;  /* 0x00000000030075a7 */ /* 0x0022a4000800017f */
[----:B--2---:R-:W-:Y:S05]  /*b5c0*/  @!P0 NANOSLEEP.SYNCS 0x989680 ;  /* 0x009896800000895d */ /* 0x004fea0003900000 */
[----:B------:R-:W2:Y:S02]  /*b5d0*/  @!P0 SYNCS.PHASECHK.TRANS64 P0, [R3+URZ], R0 ;  /* 0x00000000030085a7 */ /* 0x000ea4000800007f */
[----:B--2---:R-:W-:Y:S05]  /*b5e0*/  @!P0 BRA `(.L_x_319) ;  /* 0xfffffffc00f08947 */ /* 0x004fea000383ffff */
.L_x_307:
[----:B------:R-:W-:Y:S05]  /*b5f0*/  BSYNC B0 ;  /* 0x0000000000007941 */ /* 0x000fea0003800000 */
.L_x_306:
[----:B------:R-:W-:Y:S05]  /*b600*/  EXIT ;  /* 0x000000000000794d */ /* 0x000fea0003800000 */
.L_x_16:
[----:B-1----:R1:W2:Y:S02]  /*b610*/  SYNCS.PHASECHK.TRANS64.TRYWAIT P0, [R159+URZ], R0 ;  /* 0x000000009f0075a7 */ /* 0x0022a4000800017f */
[----:B--2---:R-:W-:Y:S05]  /*b620*/  @!P0 NANOSLEEP.SYNCS 0x989680 ;  /* 0x009896800000895d */ /* 0x004fea0003900000 */
[----:B------:R-:W2:Y:S02]  /*b630*/  @!P0 SYNCS.PHASECHK.TRANS64 P0, [R159+URZ], R0 ;  /* 0x000000009f0085a7 */ /* 0x000ea4000800007f */
[----:B--2---:R-:W-:Y:S05]  /*b640*/  @!P0 BRA `(.L_x_16) ;  /* 0xfffffffc00f08947 */ /* 0x004fea000383ffff */
[----:B------:R-:W-:Y:S05]  /*b650*/  BRA `(.L_x_320) ;  /* 0xffffff5c00cc7947 */ /* 0x000fea000383ffff */
.L_x_21:
[----:B--2---:R2:W3:Y:S02]  /*b660*/  SYNCS.PHASECHK.TRANS64.TRYWAIT P1, [R3+URZ], R0 ;  /* 0x00000000030075a7 */ /* 0x0044e4000802017f */
[----:B---3--:R-:W-:Y:S05]  /*b670*/  @!P1 NANOSLEEP.SYNCS 0x989680 ;  /* 0x009896800000995d */ /* 0x008fea0003900000 */
[----:B------:R-:W3:Y:S02]  /*b680*/  @!P1 SYNCS.PHASECHK.TRANS64 P1, [R3+URZ], R0 ;  /* 0x00000000030095a7 */ /* 0x000ee4000802007f */
[----:B---3--:R-:W-:Y:S05]  /*b690*/  @!P1 BRA `(.L_x_21) ;  /* 0xfffffffc00f09947 */ /* 0x008fea000383ffff */
[----:B------:R-:W-:Y:S05]  /*b6a0*/  BRA `(.L_x_20) ;  /* 0xffffff6000387947 */ /* 0x000fea000383ffff */
.L_x_26:
[----:B--2---:R-:W-:-:S04]  /*b6b0*/  IMAD.U32 R4, RZ, RZ, UR4 ;  /* 0x00000004ff047e24 */ /* 0x004fc8000f8e00ff */
[----:B------:R2:W3:Y:S03]  /*b6c0*/  SYNCS.PHASECHK.TRANS64.TRYWAIT P1, [R4+URZ], R3 ;  /* 0x00000003040075a7 */ /* 0x0004e6000802017f */
[----:B---3--:R-:W-:Y:S05]  /*b6d0*/  @!P1 NANOSLEEP.SYNCS 0x989680 ;  /* 0x009896800000995d */ /* 0x008fea0003900000 */
[----:B------:R-:W3:Y:S02]  /*b6e0*/  @!P1 SYNCS.PHASECHK.TRANS64 P1, [R4+URZ], R3 ;  /* 0x00000003040095a7 */ /* 0x000ee4000802007f */
[----:B---3--:R-:W-:Y:S05]  /*b6f0*/  @!P1 BRA `(.L_x_26) ;  /* 0xfffffffc00ec9947 */ /* 0x008fea000383ffff */
[----:B------:R-:W-:Y:S05]  /*b700*/  BRA `(.L_x_25) ;  /* 0xffffff6000c87947 */ /* 0x000fea000383ffff */
.L_x_32:
[----:B-1----:R1:W2:Y:S02]  /*b710*/  SYNCS.PHASECHK.TRANS64.TRYWAIT P0, [R159+URZ+0x10], R0 ;  /* 0x000010009f0075a7 */ /* 0x0022a4000800017f */
[----:B--2---:R-:W-:Y:S05]  /*b720*/  @!P0 NANOSLEEP.SYNCS 0x989680 ;  /* 0x009896800000895d */ /* 0x004fea0003900000 */
[----:B------:R-:W2:Y:S02]  /*b730*/  @!P0 SYNCS.PHASECHK.TRANS64 P0, [R159+URZ+0x10], R0 ;  /* 0x000010009f0085a7 */ /* 0x000ea4000800007f */
[----:B--2---:R-:W-:Y:S05]  /*b740*/  @!P0 BRA `(.L_x_32) ;  /* 0xfffffffc00f08947 */ /* 0x004fea000383ffff */
[----:B------:R-:W-:Y:S05]  /*b750*/  BRA `(.L_x_321) ;  /* 0xffffff6400c47947 */ /* 0x000fea000383ffff */
.L_x_293:
[----:B------:R-:W-:Y:S01]  /*b760*/  BSSY B1, `(.L_x_322) ;  /* 0x0000006000017945 */ /* 0x000fe20003800000 */
[----:B------:R-:W-:-:S07]  /*b770*/  IMAD.MOV.U32 R15, RZ, RZ, -0x1 ;  /* 0xffffffffff0f7424 */ /* 0x000fce00078e00ff */
[----:B-----5:R-:W-:Y:S05]  /*b780*/  WARPSYNC.COLLECTIVE R15, `(.L_x_323) ;  /* 0x000000000f0c7348 */ /* 0x020fea0003c00000 */
[----:B------:R-:W-:Y:S02]  /*b790*/  ELECT P6, UR62, PT ;  /* 0x00000000003e782f */ /* 0x000fe400038c0000 */
[----:B------:R-:W-:Y:S01]  /*b7a0*/  MOV R14, UR62 ;  /* 0x0000003e000e7c02 */ /* 0x000fe20008000f00 */
[----:B-----5:R-:W-:Y:S10]  /*b7b0*/  ENDCOLLECTIVE ;  /* 0x000000000000791b */ /* 0x020ff40003800000 */
.L_x_323:
[----:B------:R-:W-:Y:S05]  /*b7c0*/  BSYNC B1 ;  /* 0x0000000000017941 */ /* 0x000fea0003800000 */
.L_x_322:
[----:B------:R-:W-:Y:S05]  /*b7d0*/  BRA `(.L_x_324) ;  /* 0xffffffec00087947 */ /* 0x000fea000383ffff */
.L_x_296:
[----:B0-----:R0:W1:Y:S02]  /*b7e0*/  SYNCS.PHASECHK.TRANS64.TRYWAIT P1, [R10+URZ+0x58], R5 ;  /* 0x000058050a0075a7 */ /* 0x001064000802017f */
[----:B-1----:R-:W-:Y:S05]  /*b7f0*/  @!P1 NANOSLEEP.SYNCS 0x989680 ;  /* 0x009896800000995d */ /* 0x002fea0003900000 */
[----:B------:R-:W1:Y:S02]  /*b800*/  @!P1 SYNCS.PHASECHK.TRANS64 P1, [R10+URZ+0x58], R5 ;  /* 0x000058050a0095a7 */ /* 0x000e64000802007f */
[----:B-1----:R-:W-:Y:S05]  /*b810*/  @!P1 BRA `(.L_x_296) ;  /* 0xfffffffc00f09947 */ /* 0x002fea000383ffff */
[----:B------:R-:W-:Y:S05]  /*b820*/  BRA `(.L_x_325) ;  /* 0xffffffec003c7947 */ /* 0x000fea000383ffff */
.L_x_305:
[----:B------:R-:W-:Y:S01]  /*b830*/  BSSY B0, `(.L_x_326) ;  /* 0x0000006000007945 */ /* 0x000fe20003800000 */
[----:B------:R-:W-:-:S07]  /*b840*/  IMAD.MOV.U32 R15, RZ, RZ, -0x1 ;  /* 0xffffffffff0f7424 */ /* 0x000fce00078e00ff */
[----:B-----5:R-:W-:Y:S05]  /*b850*/  WARPSYNC.COLLECTIVE R15, `(.L_x_327) ;  /* 0x000000000f0c7348 */ /* 0x020fea0003c00000 */
[----:B------:R-:W-:Y:S02]  /*b860*/  ELECT P6, UR62, PT ;  /* 0x00000000003e782f */ /* 0x000fe400038c0000 */
[----:B------:R-:W-:Y:S01]  /*b870*/  MOV R14, UR62 ;  /* 0x0000003e000e7c02 */ /* 0x000fe20008000f00 */
[----:B-----5:R-:W-:Y:S10]  /*b880*/  ENDCOLLECTIVE ;  /* 0x000000000000791b */ /* 0x020ff40003800000 */
.L_x_327:
[----:B------:R-:W-:Y:S05]  /*b890*/  BSYNC B0 ;  /* 0x0000000000007941 */ /* 0x000fea0003800000 */
.L_x_326:
[----:B------:R-:W-:Y:S05]  /*b8a0*/  BRA `(.L_x_328) ;  /* 0xfffffff400a87947 */ /* 0x000fea000383ffff */
.L_x_309:
[----:B0-----:R0:W1:Y:S02]  /*b8b0*/  SYNCS.PHASECHK.TRANS64.TRYWAIT P0, [R9+URZ], R4 ;  /* 0x00000004090075a7 */ /* 0x001064000800017f */
[----:B-1----:R-:W-:Y:S05]  /*b8c0*/  @!P0 NANOSLEEP.SYNCS 0x989680 ;  /* 0x009896800000895d */ /* 0x002fea0003900000 */
[----:B------:R-:W1:Y:S02]  /*b8d0*/  @!P0 SYNCS.PHASECHK.TRANS64 P0, [R9+URZ], R4 ;  /* 0x00000004090085a7 */ /* 0x000e64000800007f */
[----:B-1----:R-:W-:Y:S05]  /*b8e0*/  @!P0 BRA `(.L_x_309) ;  /* 0xfffffffc00f08947 */ /* 0x002fea000383ffff */
[----:B------:R-:W-:Y:S05]  /*b8f0*/  BRA `(.L_x_329) ;  /* 0xfffffff400e87947 */ /* 0x000fea000383ffff */
.L_x_310:
[----:B0-----:R0:W1:Y:S02]  /*b900*/  SYNCS.PHASECHK.TRANS64.TRYWAIT P0, [R8+URZ], R5 ;  /* 0x00000005080075a7 */ /* 0x001064000800017f */
[----:B-1----:R-:W-:Y:S05]  /*b910*/  @!P0 NANOSLEEP.SYNCS 0x989680 ;  /* 0x009896800000895d */ /* 0x002fea0003900000 */
[----:B------:R-:W1:Y:S02]  /*b920*/  @!P0 SYNCS.PHASECHK.TRANS64 P0, [R8+URZ], R5 ;  /* 0x00000005080085a7 */ /* 0x000e64000800007f */
[----:B-1----:R-:W-:Y:S05]  /*b930*/  @!P0 BRA `(.L_x_310) ;  /* 0xfffffffc00f08947 */ /* 0x002fea000383ffff */
[----:B------:R-:W-:Y:S05]  /*b940*/  BRA `(.L_x_330) ;  /* 0xfffffff400f87947 */ /* 0x000fea000383ffff */
.L_x_311:
[----:B0-----:R0:W1:Y:S02]  /*b950*/  SYNCS.PHASECHK.TRANS64.TRYWAIT P0, [R9+URZ], R4 ;  /* 0x00000004090075a7 */ /* 0x001064000800017f */
[----:B-1----:R-:W-:Y:S05]  /*b960*/  @!P0 NANOSLEEP.SYNCS 0x989680 ;  /* 0x009896800000895d */ /* 0x002fea0003900000 */
[----:B------:R-:W1:Y:S02]  /*b970*/  @!P0 SYNCS.PHASECHK.TRANS64 P0, [R9+URZ], R4 ;  /* 0x00000004090085a7 */ /* 0x000e64000800007f */
[----:B-1----:R-:W-:Y:S05]  /*b980*/  @!P0 BRA `(.L_x_311) ;  /* 0xfffffffc00f08947 */ /* 0x002fea000383ffff */
[----:B------:R-:W-:Y:S05]  /*b990*/  BRA `(.L_x_331) ;  /* 0xfffffff800087947 */ /* 0x000fea000383ffff */
.L_x_312:
[----:B0-----:R0:W1:Y:S02]  /*b9a0*/  SYNCS.PHASECHK.TRANS64.TRYWAIT P0, [R8+URZ], R5 ;  /* 0x00000005080075a7 */ /* 0x001064000800017f */
[----:B-1----:R-:W-:Y:S05]  /*b9b0*/  @!P0 NANOSLEEP.SYNCS 0x989680 ;  /* 0x009896800000895d */ /* 0x002fea0003900000 */
[----:B------:R-:W1:Y:S02]  /*b9c0*/  @!P0 SYNCS.PHASECHK.TRANS64 P0, [R8+URZ], R5 ;  /* 0x00000005080085a7 */ /* 0x000e64000800007f */
[----:B-1----:R-:W-:Y:S05]  /*b9d0*/  @!P0 BRA `(.L_x_312) ;  /* 0xfffffffc00f08947 */ /* 0x002fea000383ffff */
[----:B------:R-:W-:Y:S05]  /*b9e0*/  BRA `(.L_x_332) ;  /* 0xfffffff800187947 */ /* 0x000fea000383ffff */
.L_x_313:
[----:B0-----:R0:W1:Y:S02]  /*b9f0*/  SYNCS.PHASECHK.TRANS64.TRYWAIT P0, [R9+URZ], R4 ;  /* 0x00000004090075a7 */ /* 0x001064000800017f */
[----:B-1----:R-:W-:Y:S05]  /*ba00*/  @!P0 NANOSLEEP.SYNCS 0x989680 ;  /* 0x009896800000895d */ /* 0x002fea0003900000 */
[----:B------:R-:W1:Y:S02]  /*ba10*/  @!P0 SYNCS.PHASECHK.TRANS64 P0, [R9+URZ], R4 ;  /* 0x00000004090085a7 */ /* 0x000e64000800007f */
[----:B-1----:R-:W-:Y:S05]  /*ba20*/  @!P0 BRA `(.L_x_313) ;  /* 0xfffffffc00f08947 */ /* 0x002fea000383ffff */
[----:B------:R-:W-:Y:S05]  /*ba30*/  BRA `(.L_x_333) ;  /* 0xfffffff800287947 */ /* 0x000fea000383ffff */
.L_x_314:
[----:B0-----:R0:W1:Y:S02]  /*ba40*/  SYNCS.PHASECHK.TRANS64.TRYWAIT P0, [R8+URZ], R5 ;  /* 0x00000005080075a7 */ /* 0x001064000800017f */
[----:B-1----:R-:W-:Y:S05]  /*ba50*/  @!P0 NANOSLEEP.SYNCS 0x989680 ;  /* 0x009896800000895d */ /* 0x002fea0003900000 */
[----:B------:R-:W1:Y:S02]  /*ba60*/  @!P0 SYNCS.PHASECHK.TRANS64 P0, [R8+URZ], R5 ;  /* 0x00000005080085a7 */ /* 0x000e64000800007f */
[----:B-1----:R-:W-:Y:S05]  /*ba70*/  @!P0 BRA `(.L_x_314) ;  /* 0xfffffffc00f08947 */ /* 0x002fea000383ffff */
[----:B------:R-:W-:Y:S05]  /*ba80*/  BRA `(.L_x_334) ;  /* 0xfffffff800387947 */ /* 0x000fea000383ffff */
.L_x_315:
[----:B0-----:R0:W1:Y:S02]  /*ba90*/  SYNCS.PHASECHK.TRANS64.TRYWAIT P0, [R9+URZ], R4 ;  /* 0x00000004090075a7 */ /* 0x001064000800017f */
[----:B-1----:R-:W-:Y:S05]  /*baa0*/  @!P0 NANOSLEEP.SYNCS 0x989680 ;  /* 0x009896800000895d */ /* 0x002fea0003900000 */
[----:B------:R-:W1:Y:S02]  /*bab0*/  @!P0 SYNCS.PHASECHK.TRANS64 P0, [R9+URZ], R4 ;  /* 0x00000004090085a7 */ /* 0x000e64000800007f */
[----:B-1----:R-:W-:Y:S05]  /*bac0*/  @!P0 BRA `(.L_x_315) ;  /* 0xfffffffc00f08947 */ /* 0x002fea000383ffff */
[----:B------:R-:W-:Y:S05]  /*bad0*/  BRA `(.L_x_335) ;  /* 0xfffffff800487947 */ /* 0x000fea000383ffff */
.L_x_316:
[----:B0-----:R0:W1:Y:S02]  /*bae0*/  SYNCS.PHASECHK.TRANS64.TRYWAIT P0, [R8+URZ], R5 ;  /* 0x00000005080075a7 */ /* 0x001064000800017f */
[----:B-1----:R-:W-:Y:S05]  /*baf0*/  @!P0 NANOSLEEP.SYNCS 0x989680 ;  /* 0x009896800000895d */ /* 0x002fea0003900000 */
[----:B------:R-:W1:Y:S02]  /*bb00*/  @!P0 SYNCS.PHASECHK.TRANS64 P0, [R8+URZ], R5 ;  /* 0x00000005080085a7 */ /* 0x000e64000800007f */
[----:B-1----:R-:W-:Y:S05]  /*bb10*/  @!P0 BRA `(.L_x_316) ;  /* 0xfffffffc00f08947 */ /* 0x002fea000383ffff */
[----:B------:R-:W-:Y:S05]  /*bb20*/  BRA `(.L_x_336) ;  /* 0xfffffff800587947 */ /* 0x000fea000383ffff */
.L_x_317:
[----:B0-----:R0:W1:Y:S02]  /*bb30*/  SYNCS.PHASECHK.TRANS64.TRYWAIT P0, [R9+URZ], R4 ;  /* 0x00000004090075a7 */ /* 0x001064000800017f */
[----:B-1----:R-:W-:Y:S05]  /*bb40*/  @!P0 NANOSLEEP.SYNCS 0x989680 ;  /* 0x009896800000895d */ /* 0x002fea0003900000 */
[----:B------:R-:W1:Y:S02]  /*bb50*/  @!P0 SYNCS.PHASECHK.TRANS64 P0, [R9+URZ], R4 ;  /* 0x00000004090085a7 */ /* 0x000e64000800007f */
[----:B-1----:R-:W-:Y:S05]  /*bb60*/  @!P0 BRA `(.L_x_317) ;  /* 0xfffffffc00f08947 */ /* 0x002fea000383ffff */
[----:B------:R-:W-:Y:S05]  /*bb70*/  BRA `(.L_x_337) ;  /* 0xfffffff800687947 */ /* 0x000fea000383ffff */
.L_x_318:
[----:B0-----:R0:W1:Y:S02]  /*bb80*/  SYNCS.PHASECHK.TRANS64.TRYWAIT P0, [R6+URZ], R5 ;  /* 0x00000005060075a7 */ /* 0x001064000800017f */
[----:B-1----:R-:W-:Y:S05]  /*bb90*/  @!P0 NANOSLEEP.SYNCS 0x989680 ;  /* 0x009896800000895d */ /* 0x002fea0003900000 */
[----:B------:R-:W1:Y:S02]  /*bba0*/  @!P0 SYNCS.PHASECHK.TRANS64 P0, [R6+URZ], R5 ;  /* 0x00000005060085a7 */ /* 0x000e64000800007f */
[----:B-1----:R-:W-:Y:S05]  /*bbb0*/  @!P0 BRA `(.L_x_318) ;  /* 0xfffffffc00f08947 */ /* 0x002fea000383ffff */
[----:B------:R-:W-:Y:S05]  /*bbc0*/  BRA `(.L_x_338) ;  /* 0xfffffff800707947 */ /* 0x000fea000383ffff */
.L_x_339:
[----:B------:R-:W-:-:S00]  /*bbd0*/  BRA `(.L_x_339) ;  /* 0xfffffffc00fc7947 */ /* 0x000fc0000383ffff */
[----:B------:R-:W-:-:S00]  /*bbe0*/  NOP ;  /* 0x0000000000007918 */ /* 0x000fc00000000000 */
        /* <DEDUP_REMOVED lines=9> */
.L_x_340:


//--------------------- .nv.global.init           --------------------------
	.section	.nv.global.init,"aw",@progbits
.nv.global.init:
	.type		$str$22,@object
	.size		$str$22,($str$23 - $str$22)
$str$22:
        /*0000*/ 	.byte	0x6b, 0x5f, 0x74, 0x69, 0x6c, 0x65, 0x5f, 0x63, 0x6f, 0x75, 0x6e, 0x74, 0x20, 0x3e, 0x3d, 0x20
        /*0010*/ 	.byte	0x31, 0x00
	.type		$str$23,@object
	.size		$str$23,(__unnamed_1 - $str$23)
$str$23:
        /*0012*/ 	.byte	0x2f, 0x74, 0x6d, 0x70, 0x2f, 0x63, 0x75, 0x74, 0x6c, 0x61, 0x73, 0x73, 0x5f, 0x73, 0x77, 0x65
        /*0022*/ 	.byte	0x65, 0x70, 0x5f, 0x73, 0x72, 0x63, 0x2f, 0x69, 0x6e, 0x63, 0x6c, 0x75, 0x64, 0x65, 0x2f, 0x63
        /*0032*/ 	.byte	0x75, 0x74, 0x6c, 0x61, 0x73, 0x73, 0x2f, 0x67, 0x65, 0x6d, 0x6d, 0x2f, 0x63, 0x6f, 0x6c, 0x6c
        /*0042*/ 	.byte	0x65, 0x63, 0x74, 0x69, 0x76, 0x65, 0x2f, 0x73, 0x6d, 0x39, 0x30, 0x5f, 0x6d, 0x6d, 0x61, 0x5f
        /*0052*/ 	.byte	0x74, 0x6d, 0x61, 0x5f, 0x67, 0x6d, 0x6d, 0x61, 0x5f, 0x73, 0x73, 0x5f, 0x77, 0x61, 0x72, 0x70
        /*0062*/ 	.byte	0x73, 0x70, 0x65, 0x63, 0x69, 0x61, 0x6c, 0x69, 0x7a, 0x65, 0x64, 0x2e, 0x68, 0x70, 0x70, 0x00
	.type		__unnamed_1,@object
	.size		__unnamed_1,(.L_0 - __unnamed_1)
__unnamed_1:
        /*0072*/ 	.byte	0x76, 0x6f, 0x69, 0x64, 0x20, 0x63, 0x75, 0x74, 0x6c, 0x61, 0x73, 0x73, 0x3a, 0x3a, 0x67, 0x65
        /* <DEDUP_REMOVED lines=179> */
        /*0bb2*/ 	.byte	0x69, 0x64, 0x65, 0x6e, 0x74, 0x69, 0x74, 0x79, 0x5d, 0x00
.L_0:


//--------------------- .nv.shared._ZN7cutlass13device_kernelINS_4gemm6kernel13GemmUniversalIN4cute5tupleIJiiiiEEENS1_10collective13CollectiveMmaINS1_34MainloopSm90TmaGmmaWarpSpecializedILi11ENS5_IJNS4_1CILi1EEESB_SB_EEENS1_32KernelTmaWarpSpecializedPingpongEEENS5_IJNSA_ILi64EEENSA_ILi256EEENSA_ILi32EEEEEENS_6half_tENS5_IJSB_llEEESJ_NS5_IJlSB_lEEENS4_8TiledMMAINS4_8MMA_AtomIJNS4_4SM904GMMA26MMA_64x256x16_F32F16F16_SSILNSP_5MajorE1ELSR_0ELNSP_7ScaleInE1ELSS_1EEEEEENS4_6LayoutISC_NS5_IJNSA_ILi0EEESW_SW_EEEEENS5_IJNS4_10UnderscoreESZ_SZ_EEEEENS4_13SM90_TMA_LOADENS4_14ComposedLayoutINS4_7SwizzleILi3ELi4ELi3EEENS4_18smem_ptr_flag_bitsILi16EEENSV_INS5_IJSF_NSA_ILi8EEEEEENS5_IJSB_SF_EEEEEEEvNS4_8identityES12_NS13_INS14_ILi2ELi4ELi3EEES17_NSV_INS5_IJS18_SH_EEENS5_IJSH_SB_EEEEEEEvS1D_EENS_8epilogue10collective6detail29Sm90TmaWarpSpecializedAdapterINS1L_15DefaultEpilogueISJ_SL_SL_NS1K_6thread17LinearCombinationISJ_Li1EffLNS1P_9ScaleType4KindE0ELNS_15FloatRoundStyleE2ESJ_EENS1_15EpilogueDefaultEEEEEvvEEEEvNT_6ParamsE --------------------------
	.section	.nv.shared._ZN7cutlass13device_kernelINS_4gemm6kernel13GemmUniversalIN4cute5tupleIJiiiiEEENS1_10collective13CollectiveMmaINS1_34MainloopSm90TmaGmmaWarpSpecializedILi11ENS5_IJNS4_1CILi1EEESB_SB_EEENS1_32KernelTmaWarpSpecializedPingpongEEENS5_IJNSA_ILi64EEENSA_ILi256EEENSA_ILi32EEEEEENS_6half_tENS5_IJSB_llEEESJ_NS5_IJlSB_lEEENS4_8TiledMMAINS4_8MMA_AtomIJNS4_4SM904GMMA26MMA_64x256x16_F32F16F16_SSILNSP_5MajorE1ELSR_0ELNSP_7ScaleInE1ELSS_1EEEEEENS4_6LayoutISC_NS5_IJNSA_ILi0EEESW_SW_EEEEENS5_IJNS4_10UnderscoreESZ_SZ_EEEEENS4_13SM90_TMA_LOADENS4_14ComposedLayoutINS4_7SwizzleILi3ELi4ELi3EEENS4_18smem_ptr_flag_bitsILi16EEENSV_INS5_IJSF_NSA_ILi8EEEEEENS5_IJSB_SF_EEEEEEEvNS4_8identityES12_NS13_INS14_ILi2ELi4ELi3EEES17_NSV_INS5_IJS18_SH_EEENS5_IJSH_SB_EEEEEEEvS1D_EENS_8epilogue10collective6detail29Sm90TmaWarpSpecializedAdapterINS1L_15DefaultEpilogueISJ_SL_SL_NS1K_6thread17LinearCombinationISJ_Li1EffLNS1P_9ScaleType4KindE0ELNS_15FloatRoundStyleE2ESJ_EENS1_15EpilogueDefaultEEEEEvvEEEEvNT_6ParamsE,"aw",@nobits
	.sectionflags	@""
	.align	16
	.zero		1024


//--------------------- .nv.shared.reserved.0     --------------------------
	.section	.nv.shared.reserved.0,"aw",@nobits
	.weak		__nv_reservedSMEM_offset_0_alias
	.size		__nv_reservedSMEM_offset_0_alias, 0, 0
	.other		__nv_reservedSMEM_offset_0_alias,@"STO_CUDA_RESERVED_SHARED STV_DEFAULT"
__nv_reservedSMEM_offset_0_alias:
	.zero		0


//--------------------- .nv.global                --------------------------
	.section	.nv.global,"aw",@nobits
.nv.global:
	.type		_ZN39_INTERNAL_d95461fc_4_k_cu_b98d0d53_29884cute1_E,@object
	.size		_ZN39_INTERNAL_d95461fc_4_k_cu_b98d0d53_29884cute1_E,(_ZN39_INTERNAL_d95461fc_4_k_cu_b98d0d53_29884cuda3std3__45__cpo6cbeginE - _ZN39_INTERNAL_d95461fc_4_k_cu_b98d0d53_29884cute1_E)
_ZN39_INTERNAL_d95461fc_4_k_cu_b98d0d53_29884cute1_E:
	.zero		1
	.type		_ZN39_INTERNAL_d95461fc_4_k_cu_b98d0d53_29884cuda3std3__45__cpo6cbeginE,@object
	.size		_ZN39_INTERNAL_d95461fc_4_k_cu_b98d0d53_29884cuda3std3__45__cpo6cbeginE,(_ZN39_INTERNAL_d95461fc_4_k_cu_b98d0d53_29884cuda3std3__48in_placeE - _ZN39_INTERNAL_d95461fc_4_k_cu_b98d0d53_29884cuda3std3__45__cpo6cbeginE)
_ZN39_INTERNAL_d95461fc_4_k_cu_b98d0d53_29884cuda3std3__45__cpo6cbeginE:
	.zero		1
	.type		_ZN39_INTERNAL_d95461fc_4_k_cu_b98d0d53_29884cuda3std3__48in_placeE,@object
	.size		_ZN39_INTERNAL_d95461fc_4_k_cu_b98d0d53_29884cuda3std3__48in_placeE,(_ZN39_INTERNAL_d95461fc_4_k_cu_b98d0d53_29884cuda3std6ranges3__45__cpo9iter_moveE - _ZN39_INTERNAL_d95461fc_4_k_cu_b98d0d53_29884cuda3std3__48in_placeE)
_ZN39_INTERNAL_d95461fc_4_k_cu_b98d0d53_29884cuda3std3__48in_placeE:
	.zero		1
	.type		_ZN39_INTERNAL_d95461fc_4_k_cu_b98d0d53_29884cuda3std6ranges3__45__cpo9iter_moveE,@object
	.size		_ZN39_INTERNAL_d95461fc_4_k_cu_b98d0d53_29884cuda3std6ranges3__45__cpo9iter_moveE,(_ZN39_INTERNAL_d95461fc_4_k_cu_b98d0d53_29884cuda3std3__45__cpo5beginE - _ZN39_INTERNAL_d95461fc_4_k_cu_b98d0d53_29884cuda3std6ranges3__45__cpo9iter_moveE)
_ZN39_INTERNAL_d95461fc_4_k_cu_b98d0d53_29884cuda3std6ranges3__45__cpo9iter_moveE:
	.zero		1
	.type		_ZN39_INTERNAL_d95461fc_4_k_cu_b98d0d53_29884cuda3std3__45__cpo5beginE,@object
	.size		_ZN39_INTERNAL_d95461fc_4_k_cu_b98d0d53_29884cuda3std3__45__cpo5beginE,(_ZN39_INTERNAL_d95461fc_4_k_cu_b98d0d53_29884cuda3std3__441_GLOBAL__N__d95461fc_4_k_cu_b98d0d53_29886ignoreE - _ZN39_INTERNAL_d95461fc_4_k_cu_b98d0d53_29884cuda3std3__45__cpo5beginE)
_ZN39_INTERNAL_d95461fc_4_k_cu_b98d0d53_29884cuda3std3__45__cpo5beginE:
	.zero		1
	.type		_ZN39_INTERNAL_d95461fc_4_k_cu_b98d0d53_29884cuda3std3__441_GLOBAL__N__d95461fc_4_k_cu_b98d0d53_29886ignoreE,@object
	.size		_ZN39_INTERNAL_d95461fc_4_k_cu_b98d0d53_29884cuda3std3__441_GLOBAL__N__d95461fc_4_k_cu_b98d0d53_29886ignoreE,(_ZN39_INTERNAL_d95461fc_4_k_cu_b98d0d53_29884cute7productE - _ZN39_INTERNAL_d95461fc_4_k_cu_b98d0d53_29884cuda3std3__441_GLOBAL__N__d95461fc_4_k_cu_b98d0d53_29886ignoreE)
_ZN39_INTERNAL_d95461fc_4_k_cu_b98d0d53_29884cuda3std3__441_GLOBAL__N__d95461fc_4_k_cu_b98d0d53_29886ignoreE:
	.zero		1
	.type		_ZN39_INTERNAL_d95461fc_4_k_cu_b98d0d53_29884cute7productE,@object
	.size		_ZN39_INTERNAL_d95461fc_4_k_cu_b98d0d53_29884cute7productE,(_ZN39_INTERNAL_d95461fc_4_k_cu_b98d0d53_29884cuda3std3__45__cpo3endE - _ZN39_INTERNAL_d95461fc_4_k_cu_b98d0d53_29884cute7productE)
_ZN39_INTERNAL_d95461fc_4_k_cu_b98d0d53_29884cute7productE:
	.zero		1
	.type		_ZN39_INTERNAL_d95461fc_4_k_cu_b98d0d53_29884cuda3std3__45__cpo3endE,@object
	.size		_ZN39_INTERNAL_d95461fc_4_k_cu_b98d0d53_29884cuda3std3__45__cpo3endE,(_ZN39_INTERNAL_d95461fc_4_k_cu_b98d0d53_29884cuda3std3__419piecewise_constructE - _ZN39_INTERNAL_d95461fc_4_k_cu_b98d0d53_29884cuda3std3__45__cpo3endE)
_ZN39_INTERNAL_d95461fc_4_k_cu_b98d0d53_29884cuda3std3__45__cpo3endE:
	.zero		1
	.type		_ZN39_INTERNAL_d95461fc_4_k_cu_b98d0d53_29884cuda3std3__419piecewise_constructE,@object
	.size		_ZN39_INTERNAL_d95461fc_4_k_cu_b98d0d53_29884cuda3std3__419piecewise_constructE,(_ZN39_INTERNAL_d95461fc_4_k_cu_b98d0d53_29884cuda3std3__45__cpo4cendE - _ZN39_INTERNAL_d95461fc_4_k_cu_b98d0d53_29884cuda3std3__419piecewise_constructE)
_ZN39_INTERNAL_d95461fc_4_k_cu_b98d0d53_29884cuda3std3__419piecewise_constructE:
	.zero		1
	.type		_ZN39_INTERNAL_d95461fc_4_k_cu_b98d0d53_29884cuda3std3__45__cpo4cendE,@object
	.size		_ZN39_INTERNAL_d95461fc_4_k_cu_b98d0d53_29884cuda3std3__45__cpo4cendE,(_ZN39_INTERNAL_d95461fc_4_k_cu_b98d0d53_29884cuda3std6ranges3__45__cpo4swapE - _ZN39_INTERNAL_d95461fc_4_k_cu_b98d0d53_29884cuda3std3__45__cpo4cendE)
_ZN39_INTERNAL_d95461fc_4_k_cu_b98d0d53_29884cuda3std3__45__cpo4cendE:
	.zero		1
	.type		_ZN39_INTERNAL_d95461fc_4_k_cu_b98d0d53_29884cuda3std6ranges3__45__cpo4swapE,@object
	.size		_ZN39_INTERNAL_d95461fc_4_k_cu_b98d0d53_29884cuda3std6ranges3__45__cpo4swapE,(.L_8 - _ZN39_INTERNAL_d95461fc_4_k_cu_b98d0d53_29884cuda3std6ranges3__45__cpo4swapE)
_ZN39_INTERNAL_d95461fc_4_k_cu_b98d0d53_29884cuda3std6ranges3__45__cpo4swapE:
	.zero		1
.L_8:


//--------------------- .nv.constant0._ZN7cutlass13device_kernelINS_4gemm6kernel13GemmUniversalIN4cute5tupleIJiiiiEEENS1_10collective13CollectiveMmaINS1_34MainloopSm90TmaGmmaWarpSpecializedILi11ENS5_IJNS4_1CILi1EEESB_SB_EEENS1_32KernelTmaWarpSpecializedPingpongEEENS5_IJNSA_ILi64EEENSA_ILi256EEENSA_ILi32EEEEEENS_6half_tENS5_IJSB_llEEESJ_NS5_IJlSB_lEEENS4_8TiledMMAINS4_8MMA_AtomIJNS4_4SM904GMMA26MMA_64x256x16_F32F16F16_SSILNSP_5MajorE1ELSR_0ELNSP_7ScaleInE1ELSS_1EEEEEENS4_6LayoutISC_NS5_IJNSA_ILi0EEESW_SW_EEEEENS5_IJNS4_10UnderscoreESZ_SZ_EEEEENS4_13SM90_TMA_LOADENS4_14ComposedLayoutINS4_7SwizzleILi3ELi4ELi3EEENS4_18smem_ptr_flag_bitsILi16EEENSV_INS5_IJSF_NSA_ILi8EEEEEENS5_IJSB_SF_EEEEEEEvNS4_8identityES12_NS13_INS14_ILi2ELi4ELi3EEES17_NSV_INS5_IJS18_SH_EEENS5_IJSH_SB_EEEEEEEvS1D_EENS_8epilogue10collective6detail29Sm90TmaWarpSpecializedAdapterINS1L_15DefaultEpilogueISJ_SL_SL_NS1K_6thread17LinearCombinationISJ_Li1EffLNS1P_9ScaleType4KindE0ELNS_15FloatRoundStyleE2ESJ_EENS1_15EpilogueDefaultEEEEEvvEEEEvNT_6ParamsE --------------------------
	.section	.nv.constant0._ZN7cutlass13device_kernelINS_4gemm6kernel13GemmUniversalIN4cute5tupleIJiiiiEEENS1_10collective13CollectiveMmaINS1_34MainloopSm90TmaGmmaWarpSpecializedILi11ENS5_IJNS4_1CILi1EEESB_SB_EEENS1_32KernelTmaWarpSpecializedPingpongEEENS5_IJNSA_ILi64EEENSA_ILi256EEENSA_ILi32EEEEEENS_6half_tENS5_IJSB_llEEESJ_NS5_IJlSB_lEEENS4_8TiledMMAINS4_8MMA_AtomIJNS4_4SM904GMMA26MMA_64x256x16_F32F16F16_SSILNSP_5MajorE1ELSR_0ELNSP_7ScaleInE1ELSS_1EEEEEENS4_6LayoutISC_NS5_IJNSA_ILi0EEESW_SW_EEEEENS5_IJNS4_10UnderscoreESZ_SZ_EEEEENS4_13SM90_TMA_LOADENS4_14ComposedLayoutINS4_7SwizzleILi3ELi4ELi3EEENS4_18smem_ptr_flag_bitsILi16EEENSV_INS5_IJSF_NSA_ILi8EEEEEENS5_IJSB_SF_EEEEEEEvNS4_8identityES12_NS13_INS14_ILi2ELi4ELi3EEES17_NSV_INS5_IJS18_SH_EEENS5_IJSH_SB_EEEEEEEvS1D_EENS_8epilogue10collective6detail29Sm90TmaWarpSpecializedAdapterINS1L_15DefaultEpilogueISJ_SL_SL_NS1K_6thread17LinearCombinationISJ_Li1EffLNS1P_9ScaleType4KindE0ELNS_15FloatRoundStyleE2ESJ_EENS1_15EpilogueDefaultEEEEEvvEEEEvNT_6ParamsE,"a",@progbits
	.sectionflags	@""
	.align	4
.nv.constant0._ZN7cutlass13device_kernelINS_4gemm6kernel13GemmUniversalIN4cute5tupleIJiiiiEEENS1_10collective13CollectiveMmaINS1_34MainloopSm90TmaGmmaWarpSpecializedILi11ENS5_IJNS4_1CILi1EEESB_SB_EEENS1_32KernelTmaWarpSpecializedPingpongEEENS5_IJNSA_ILi64EEENSA_ILi256EEENSA_ILi32EEEEEENS_6half_tENS5_IJSB_llEEESJ_NS5_IJlSB_lEEENS4_8TiledMMAINS4_8MMA_AtomIJNS4_4SM904GMMA26MMA_64x256x16_F32F16F16_SSILNSP_5MajorE1ELSR_0ELNSP_7ScaleInE1ELSS_1EEEEEENS4_6LayoutISC_NS5_IJNSA_ILi0EEESW_SW_EEEEENS5_IJNS4_10UnderscoreESZ_SZ_EEEEENS4_13SM90_TMA_LOADENS4_14ComposedLayoutINS4_7SwizzleILi3ELi4ELi3EEENS4_18smem_ptr_flag_bitsILi16EEENSV_INS5_IJSF_NSA_ILi8EEEEEENS5_IJSB_SF_EEEEEEEvNS4_8identityES12_NS13_INS14_ILi2ELi4ELi3EEES17_NSV_INS5_IJS18_SH_EEENS5_IJSH_SB_EEEEEEEvS1D_EENS_8epilogue10collective6detail29Sm90TmaWarpSpecializedAdapterINS1L_15DefaultEpilogueISJ_SL_SL_NS1K_6thread17LinearCombinationISJ_Li1EffLNS1P_9ScaleType4KindE0ELNS_15FloatRoundStyleE2ESJ_EENS1_15EpilogueDefaultEEEEEvvEEEEvNT_6ParamsE:
	.zero		1664


//--------------------- SYMBOLS --------------------------

	.type		.nv.reservedSmem.offset0,@object
	.size		.nv.reservedSmem.offset0,0x4
	.type		__assertfail,@function
